//
// Generated by NVIDIA NVVM Compiler
//
// Compiler Build ID: CL-36424714
// Cuda compilation tools, release 13.0, V13.0.88
// Based on NVVM 20.0.0
//

.version 9.0
.target sm_100
.address_size 64

	// .globl	_Z14var_frac_delayPdS_iS_iidiS_i
.func  (.param .b64 func_retval0) __internal_accurate_pow
(
	.param .b64 __internal_accurate_pow_param_0
)
;
// _ZZ14var_frac_delayPdS_iS_iidiS_iE10factorials has been demoted
// _ZZ14var_frac_delayPdS_iS_iidiS_iE5input has been demoted
// _ZZ14var_frac_delayPdS_iS_iidiS_iE15start_input_ind has been demoted
// _ZZ14var_frac_delayPdS_iS_iidiS_iE13end_input_ind has been demoted

.visible .entry _Z14var_frac_delayPdS_iS_iidiS_i(
	.param .u64 .ptr .align 1 _Z14var_frac_delayPdS_iS_iidiS_i_param_0,
	.param .u64 .ptr .align 1 _Z14var_frac_delayPdS_iS_iidiS_i_param_1,
	.param .u32 _Z14var_frac_delayPdS_iS_iidiS_i_param_2,
	.param .u64 .ptr .align 1 _Z14var_frac_delayPdS_iS_iidiS_i_param_3,
	.param .u32 _Z14var_frac_delayPdS_iS_iidiS_i_param_4,
	.param .u32 _Z14var_frac_delayPdS_iS_iidiS_i_param_5,
	.param .f64 _Z14var_frac_delayPdS_iS_iidiS_i_param_6,
	.param .u32 _Z14var_frac_delayPdS_iS_iidiS_i_param_7,
	.param .u64 .ptr .align 1 _Z14var_frac_delayPdS_iS_iidiS_i_param_8,
	.param .u32 _Z14var_frac_delayPdS_iS_iidiS_i_param_9
)
{
	.reg .pred 	%p<22>;
	.reg .b32 	%r<133>;
	.reg .b64 	%rd<31>;
	.reg .b64 	%fd<146>;
	// demoted variable
	.shared .align 8 .b8 _ZZ14var_frac_delayPdS_iS_iidiS_iE10factorials[800];
	// demoted variable
	.shared .align 8 .b8 _ZZ14var_frac_delayPdS_iS_iidiS_iE5input[16000];
	// demoted variable
	.shared .align 4 .u32 _ZZ14var_frac_delayPdS_iS_iidiS_iE15start_input_ind;
	// demoted variable
	.shared .align 4 .u32 _ZZ14var_frac_delayPdS_iS_iidiS_iE13end_input_ind;
	ld.param.u64 	%rd5, [_Z14var_frac_delayPdS_iS_iidiS_i_param_1];
	ld.param.u64 	%rd7, [_Z14var_frac_delayPdS_iS_iidiS_i_param_3];
	ld.param.u32 	%r40, [_Z14var_frac_delayPdS_iS_iidiS_i_param_4];
	ld.param.u32 	%r41, [_Z14var_frac_delayPdS_iS_iidiS_i_param_5];
	ld.param.f64 	%fd17, [_Z14var_frac_delayPdS_iS_iidiS_i_param_6];
	ld.param.u32 	%r42, [_Z14var_frac_delayPdS_iS_iidiS_i_param_7];
	ld.param.u64 	%rd6, [_Z14var_frac_delayPdS_iS_iidiS_i_param_8];
	ld.param.u32 	%r43, [_Z14var_frac_delayPdS_iS_iidiS_i_param_9];
	cvta.to.global.u64 	%rd1, %rd7;
	mov.u32 	%r123, %tid.x;
	mov.u32 	%r2, %ntid.x;
	mov.u32 	%r44, %ctaid.x;
	mul.lo.s32 	%r3, %r2, %r44;
	add.s32 	%r4, %r3, %r123;
	setp.ge.s32 	%p1, %r4, %r40;
	@%p1 bra 	$L__BB0_25;
	setp.ne.s32 	%p2, %r123, 0;
	@%p2 bra 	$L__BB0_3;
	add.s32 	%r45, %r3, %r2;
	min.u32 	%r46, %r45, %r40;
	add.s32 	%r47, %r46, -1;
	mul.wide.s32 	%rd8, %r3, 8;
	add.s64 	%rd9, %rd1, %rd8;
	ld.global.f64 	%fd18, [%rd9];
	mul.wide.s32 	%rd10, %r47, 8;
	add.s64 	%rd11, %rd1, %rd10;
	ld.global.f64 	%fd19, [%rd11];
	mul.f64 	%fd20, %fd17, %fd18;
	cvt.rmi.f64.f64 	%fd21, %fd20;
	cvt.rzi.s32.f64 	%r48, %fd21;
	sub.s32 	%r49, %r48, %r42;
	st.shared.u32 	[_ZZ14var_frac_delayPdS_iS_iidiS_iE15start_input_ind], %r49;
	mul.f64 	%fd22, %fd17, %fd19;
	cvt.rpi.f64.f64 	%fd23, %fd22;
	cvt.rzi.s32.f64 	%r50, %fd23;
	add.s32 	%r51, %r50, %r42;
	st.shared.u32 	[_ZZ14var_frac_delayPdS_iS_iidiS_iE13end_input_ind], %r51;
$L__BB0_3:
	bar.sync 	0;
	ld.shared.u32 	%r5, [_ZZ14var_frac_delayPdS_iS_iidiS_iE15start_input_ind];
	add.s32 	%r122, %r5, %r123;
	ld.shared.u32 	%r7, [_ZZ14var_frac_delayPdS_iS_iidiS_iE13end_input_ind];
	setp.ge.s32 	%p3, %r122, %r7;
	@%p3 bra 	$L__BB0_6;
	cvta.to.global.u64 	%rd2, %rd5;
	mov.u32 	%r54, _ZZ14var_frac_delayPdS_iS_iidiS_iE5input;
$L__BB0_5:
	mul.wide.s32 	%rd12, %r122, 8;
	add.s64 	%rd13, %rd2, %rd12;
	ld.global.f64 	%fd24, [%rd13];
	sub.s32 	%r52, %r122, %r5;
	shl.b32 	%r53, %r52, 3;
	add.s32 	%r55, %r54, %r53;
	st.shared.f64 	[%r55], %fd24;
	add.s32 	%r122, %r122, %r2;
	setp.lt.s32 	%p4, %r122, %r7;
	@%p4 bra 	$L__BB0_5;
$L__BB0_6:
	bar.sync 	0;
	setp.ge.s32 	%p5, %r123, %r43;
	@%p5 bra 	$L__BB0_9;
	cvta.to.global.u64 	%rd3, %rd6;
	mov.u32 	%r57, _ZZ14var_frac_delayPdS_iS_iidiS_iE10factorials;
$L__BB0_8:
	mul.wide.s32 	%rd14, %r123, 8;
	add.s64 	%rd15, %rd3, %rd14;
	ld.global.f64 	%fd25, [%rd15];
	shl.b32 	%r56, %r123, 3;
	add.s32 	%r58, %r57, %r56;
	st.shared.f64 	[%r58], %fd25;
	add.s32 	%r123, %r123, %r2;
	setp.lt.s32 	%p6, %r123, %r43;
	@%p6 bra 	$L__BB0_8;
$L__BB0_9:
	bar.sync 	0;
	add.s32 	%r59, %r41, 1;
	shr.u32 	%r60, %r59, 31;
	add.s32 	%r61, %r59, %r60;
	shr.s32 	%r12, %r61, 1;
	mul.wide.s32 	%rd16, %r4, 8;
	add.s64 	%rd17, %rd1, %rd16;
	ld.global.f64 	%fd27, [%rd17];
	mul.f64 	%fd28, %fd17, %fd27;
	cvt.rpi.f64.f64 	%fd29, %fd28;
	cvt.rzi.s32.f64 	%r13, %fd29;
	cvt.rn.f64.s32 	%fd30, %r13;
	sub.f64 	%fd1, %fd30, %fd28;
	ld.shared.u32 	%r14, [_ZZ14var_frac_delayPdS_iS_iidiS_iE15start_input_ind];
	setp.lt.s32 	%p7, %r41, 3;
	mov.f64 	%fd141, 0d3FF0000000000000;
	@%p7 bra 	$L__BB0_17;
	max.s32 	%r63, %r12, 2;
	add.s32 	%r15, %r63, -1;
	and.b32  	%r16, %r15, 3;
	setp.lt.u32 	%p8, %r41, 9;
	mov.f64 	%fd141, 0d3FF0000000000000;
	mov.b32 	%r128, 1;
	@%p8 bra 	$L__BB0_14;
	and.b32  	%r65, %r15, -4;
	neg.s32 	%r124, %r65;
	mov.f64 	%fd141, 0d3FF0000000000000;
	mov.b32 	%r125, 2;
$L__BB0_12:
	add.s32 	%r66, %r125, -1;
	cvt.rn.f64.u32 	%fd34, %r66;
	add.f64 	%fd35, %fd1, %fd34;
	add.s32 	%r67, %r125, 3;
	cvt.rn.f64.u32 	%fd36, %r125;
	sub.f64 	%fd37, %fd36, %fd1;
	mul.f64 	%fd38, %fd35, %fd37;
	mul.f64 	%fd39, %fd141, %fd38;
	add.f64 	%fd40, %fd1, %fd36;
	add.s32 	%r68, %r125, 1;
	cvt.rn.f64.u32 	%fd41, %r68;
	sub.f64 	%fd42, %fd41, %fd1;
	mul.f64 	%fd43, %fd40, %fd42;
	mul.f64 	%fd44, %fd39, %fd43;
	add.f64 	%fd45, %fd1, %fd41;
	add.s32 	%r69, %r125, 2;
	cvt.rn.f64.u32 	%fd46, %r69;
	sub.f64 	%fd47, %fd46, %fd1;
	mul.f64 	%fd48, %fd45, %fd47;
	mul.f64 	%fd49, %fd44, %fd48;
	add.f64 	%fd50, %fd1, %fd46;
	cvt.rn.f64.u32 	%fd51, %r67;
	sub.f64 	%fd52, %fd51, %fd1;
	mul.f64 	%fd53, %fd50, %fd52;
	mul.f64 	%fd141, %fd49, %fd53;
	add.s32 	%r125, %r125, 4;
	add.s32 	%r124, %r124, 4;
	setp.ne.s32 	%p9, %r124, 0;
	@%p9 bra 	$L__BB0_12;
	add.s32 	%r128, %r125, -1;
$L__BB0_14:
	setp.eq.s32 	%p10, %r16, 0;
	@%p10 bra 	$L__BB0_17;
	neg.s32 	%r127, %r16;
$L__BB0_16:
	.pragma "nounroll";
	add.s32 	%r27, %r128, 1;
	cvt.rn.f64.u32 	%fd54, %r128;
	add.f64 	%fd55, %fd1, %fd54;
	cvt.rn.f64.u32 	%fd56, %r27;
	sub.f64 	%fd57, %fd56, %fd1;
	mul.f64 	%fd58, %fd55, %fd57;
	mul.f64 	%fd141, %fd141, %fd58;
	add.s32 	%r127, %r127, 1;
	setp.ne.s32 	%p11, %r127, 0;
	mov.u32 	%r128, %r27;
	@%p11 bra 	$L__BB0_16;
$L__BB0_17:
	setp.lt.s32 	%p12, %r41, 3;
	shl.b32 	%r70, %r12, 3;
	mov.u32 	%r71, _ZZ14var_frac_delayPdS_iS_iidiS_iE10factorials;
	add.s32 	%r29, %r71, %r70;
	ld.shared.f64 	%fd9, [%r29+-8];
	ld.shared.f64 	%fd10, [%r29];
	mov.f64 	%fd145, 0d0000000000000000;
	@%p12 bra 	$L__BB0_24;
	mov.f64 	%fd62, 0dBFF0000000000000;
	{
	.reg .b32 %temp; 
	mov.b64 	{%temp, %r30}, %fd62;
	}
	max.s32 	%r73, %r12, 2;
	add.s32 	%r31, %r73, -1;
	setp.lt.u32 	%p13, %r41, 5;
	mov.f64 	%fd145, 0d0000000000000000;
	mov.b32 	%r132, 1;
	@%p13 bra 	$L__BB0_22;
	mov.f64 	%fd145, 0d0000000000000000;
	mov.b32 	%r131, 0;
	mov.b32 	%r130, 16;
	mov.b32 	%r129, -24;
$L__BB0_20:
	setp.lt.s32 	%p14, %r30, 0;
	add.s32 	%r77, %r131, 1;
	add.s32 	%r78, %r29, %r129;
	ld.shared.f64 	%fd64, [%r78+8];
	div.rn.f64 	%fd65, %fd9, %fd64;
	add.s32 	%r79, %r29, %r130;
	ld.shared.f64 	%fd66, [%r79+-8];
	div.rn.f64 	%fd67, %fd10, %fd66;
	mul.f64 	%fd68, %fd65, %fd67;
	cvt.rn.f64.u32 	%fd69, %r77;
	{
	.reg .b32 %temp; 
	mov.b64 	{%temp, %r80}, %fd69;
	}
	shr.u32 	%r81, %r80, 20;
	and.b32  	%r82, %r81, 2047;
	add.s32 	%r83, %r82, -1012;
	mov.b64 	%rd18, %fd69;
	shl.b64 	%rd19, %rd18, %r83;
	setp.eq.s64 	%p15, %rd19, -9223372036854775808;
	{ // callseq 0, 0
	.param .b64 param0;
	st.param.f64 	[param0], %fd69;
	.param .b64 retval0;
	call.uni (retval0), 
	__internal_accurate_pow, 
	(
	param0
	);
	ld.param.f64 	%fd70, [retval0];
	} // callseq 0
	neg.f64 	%fd72, %fd70;
	selp.f64 	%fd73, %fd72, %fd70, %p15;
	selp.f64 	%fd74, %fd73, %fd70, %p14;
	mul.f64 	%fd75, %fd68, %fd74;
	add.f64 	%fd76, %fd1, %fd69;
	mov.f64 	%fd77, 0d3FF0000000000000;
	sub.f64 	%fd78, %fd77, %fd1;
	add.f64 	%fd79, %fd78, %fd69;
	shl.b32 	%r84, %r13, 3;
	shl.b32 	%r85, %r14, 3;
	sub.s32 	%r86, %r84, %r85;
	mov.u32 	%r87, _ZZ14var_frac_delayPdS_iS_iidiS_iE5input;
	add.s32 	%r88, %r87, %r86;
	add.s32 	%r89, %r88, %r130;
	ld.shared.f64 	%fd80, [%r89+-8];
	div.rn.f64 	%fd81, %fd80, %fd76;
	add.s32 	%r90, %r88, %r129;
	ld.shared.f64 	%fd82, [%r90+8];
	div.rn.f64 	%fd83, %fd82, %fd79;
	add.f64 	%fd84, %fd81, %fd83;
	fma.rn.f64 	%fd85, %fd75, %fd84, %fd145;
	ld.shared.f64 	%fd86, [%r78];
	div.rn.f64 	%fd87, %fd9, %fd86;
	ld.shared.f64 	%fd88, [%r79];
	div.rn.f64 	%fd89, %fd10, %fd88;
	mul.f64 	%fd90, %fd87, %fd89;
	add.s32 	%r131, %r131, 2;
	cvt.rn.f64.u32 	%fd91, %r131;
	{
	.reg .b32 %temp; 
	mov.b64 	{%temp, %r91}, %fd91;
	}
	shr.u32 	%r92, %r91, 20;
	and.b32  	%r93, %r92, 2047;
	add.s32 	%r94, %r93, -1012;
	mov.b64 	%rd21, %fd91;
	shl.b64 	%rd22, %rd21, %r94;
	setp.eq.s64 	%p16, %rd22, -9223372036854775808;
	{ // callseq 1, 0
	.param .b64 param0;
	st.param.f64 	[param0], %fd91;
	.param .b64 retval0;
	call.uni (retval0), 
	__internal_accurate_pow, 
	(
	param0
	);
	ld.param.f64 	%fd92, [retval0];
	} // callseq 1
	neg.f64 	%fd94, %fd92;
	selp.f64 	%fd95, %fd94, %fd92, %p16;
	selp.f64 	%fd96, %fd95, %fd92, %p14;
	mul.f64 	%fd97, %fd90, %fd96;
	add.f64 	%fd98, %fd1, %fd91;
	add.f64 	%fd99, %fd78, %fd91;
	ld.shared.f64 	%fd100, [%r89];
	div.rn.f64 	%fd101, %fd100, %fd98;
	ld.shared.f64 	%fd102, [%r90];
	div.rn.f64 	%fd103, %fd102, %fd99;
	add.f64 	%fd104, %fd101, %fd103;
	fma.rn.f64 	%fd145, %fd97, %fd104, %fd85;
	add.s32 	%r130, %r130, 16;
	add.s32 	%r129, %r129, -16;
	and.b32  	%r95, %r31, -2;
	setp.ne.s32 	%p17, %r131, %r95;
	@%p17 bra 	$L__BB0_20;
	add.s32 	%r132, %r131, 1;
$L__BB0_22:
	and.b32  	%r96, %r31, 1;
	setp.eq.b32 	%p18, %r96, 1;
	not.pred 	%p19, %p18;
	@%p19 bra 	$L__BB0_24;
	setp.lt.s32 	%p20, %r30, 0;
	shl.b32 	%r97, %r132, 3;
	xor.b32  	%r98, %r97, -8;
	add.s32 	%r99, %r29, %r98;
	ld.shared.f64 	%fd105, [%r99];
	div.rn.f64 	%fd106, %fd9, %fd105;
	add.s32 	%r100, %r29, %r97;
	ld.shared.f64 	%fd107, [%r100];
	div.rn.f64 	%fd108, %fd10, %fd107;
	mul.f64 	%fd109, %fd106, %fd108;
	cvt.rn.f64.u32 	%fd110, %r132;
	{
	.reg .b32 %temp; 
	mov.b64 	{%temp, %r101}, %fd110;
	}
	shr.u32 	%r102, %r101, 20;
	and.b32  	%r103, %r102, 2047;
	add.s32 	%r104, %r103, -1012;
	mov.b64 	%rd24, %fd110;
	shl.b64 	%rd25, %rd24, %r104;
	setp.eq.s64 	%p21, %rd25, -9223372036854775808;
	{ // callseq 2, 0
	.param .b64 param0;
	st.param.f64 	[param0], %fd110;
	.param .b64 retval0;
	call.uni (retval0), 
	__internal_accurate_pow, 
	(
	param0
	);
	ld.param.f64 	%fd111, [retval0];
	} // callseq 2
	neg.f64 	%fd113, %fd111;
	selp.f64 	%fd114, %fd113, %fd111, %p21;
	selp.f64 	%fd115, %fd114, %fd111, %p20;
	mul.f64 	%fd116, %fd109, %fd115;
	add.f64 	%fd117, %fd1, %fd110;
	mov.f64 	%fd118, 0d3FF0000000000000;
	sub.f64 	%fd119, %fd118, %fd1;
	add.f64 	%fd120, %fd119, %fd110;
	sub.s32 	%r105, %r13, %r14;
	add.s32 	%r106, %r105, %r132;
	shl.b32 	%r107, %r106, 3;
	mov.u32 	%r108, _ZZ14var_frac_delayPdS_iS_iidiS_iE5input;
	add.s32 	%r109, %r108, %r107;
	ld.shared.f64 	%fd121, [%r109];
	div.rn.f64 	%fd122, %fd121, %fd117;
	add.s32 	%r110, %r14, %r132;
	sub.s32 	%r111, %r13, %r110;
	shl.b32 	%r112, %r111, 3;
	add.s32 	%r113, %r108, %r112;
	ld.shared.f64 	%fd123, [%r113+-8];
	div.rn.f64 	%fd124, %fd123, %fd120;
	add.f64 	%fd125, %fd122, %fd124;
	fma.rn.f64 	%fd145, %fd116, %fd125, %fd145;
$L__BB0_24:
	ld.param.u64 	%rd30, [_Z14var_frac_delayPdS_iS_iidiS_i_param_0];
	mov.u32 	%r114, %ntid.x;
	mov.u32 	%r115, %ctaid.x;
	mov.u32 	%r116, %tid.x;
	mad.lo.s32 	%r117, %r114, %r115, %r116;
	sub.s32 	%r118, %r13, %r14;
	shl.b32 	%r119, %r118, 3;
	mov.u32 	%r120, _ZZ14var_frac_delayPdS_iS_iidiS_iE5input;
	add.s32 	%r121, %r120, %r119;
	ld.shared.f64 	%fd126, [%r121];
	mov.f64 	%fd127, 0d3FF0000000000000;
	sub.f64 	%fd128, %fd127, %fd1;
	ld.shared.f64 	%fd129, [%r121+-8];
	mul.f64 	%fd130, %fd1, %fd129;
	fma.rn.f64 	%fd131, %fd128, %fd126, %fd130;
	mul.f64 	%fd132, %fd1, %fd128;
	fma.rn.f64 	%fd133, %fd132, %fd145, %fd131;
	mul.f64 	%fd134, %fd9, %fd10;
	div.rn.f64 	%fd135, %fd141, %fd134;
	mul.f64 	%fd136, %fd135, %fd133;
	cvta.to.global.u64 	%rd27, %rd30;
	mul.wide.s32 	%rd28, %r117, 8;
	add.s64 	%rd29, %rd27, %rd28;
	st.global.f64 	[%rd29], %fd136;
$L__BB0_25:
	ret;

}
.func  (.param .b64 func_retval0) __internal_accurate_pow(
	.param .b64 __internal_accurate_pow_param_0
)
{
	.reg .pred 	%p<8>;
	.reg .b32 	%r<46>;
	.reg .b32 	%f<3>;
	.reg .b64 	%fd<109>;

	ld.param.f64 	%fd10, [__internal_accurate_pow_param_0];
	mov.f64 	%fd11, 0d3FF0000000000000;
	{
	.reg .b32 %temp; 
	mov.b64 	{%temp, %r8}, %fd11;
	}
	{
	.reg .b32 %temp; 
	mov.b64 	{%r9, %temp}, %fd11;
	}
	shr.u32 	%r10, %r8, 20;
	setp.lt.u32 	%p1, %r8, 1048576;
	mov.f64 	%fd12, 0d4350000000000000;
	{
	.reg .b32 %temp; 
	mov.b64 	{%temp, %r11}, %fd12;
	}
	{
	.reg .b32 %temp; 
	mov.b64 	{%r12, %temp}, %fd12;
	}
	shr.u32 	%r13, %r11, 20;
	add.s32 	%r14, %r13, -54;
	selp.b32 	%r15, %r12, %r9, %p1;
	selp.b32 	%r16, %r11, %r8, %p1;
	selp.b32 	%r1, %r14, %r10, %p1;
	add.s32 	%r45, %r1, -1023;
	and.b32  	%r17, %r16, -2146435073;
	or.b32  	%r18, %r17, 1072693248;
	mov.b64 	%fd107, {%r15, %r18};
	setp.lt.u32 	%p2, %r18, 1073127583;
	@%p2 bra 	$L__BB1_2;
	{
	.reg .b32 %temp; 
	mov.b64 	{%r19, %temp}, %fd107;
	}
	{
	.reg .b32 %temp; 
	mov.b64 	{%temp, %r20}, %fd107;
	}
	add.s32 	%r21, %r20, -1048576;
	mov.b64 	%fd107, {%r19, %r21};
	add.s32 	%r45, %r1, -1022;
$L__BB1_2:
	add.f64 	%fd13, %fd107, 0dBFF0000000000000;
	add.f64 	%fd14, %fd107, 0d3FF0000000000000;
	rcp.approx.ftz.f64 	%fd15, %fd14;
	neg.f64 	%fd16, %fd14;
	fma.rn.f64 	%fd17, %fd16, %fd15, 0d3FF0000000000000;
	fma.rn.f64 	%fd18, %fd17, %fd17, %fd17;
	fma.rn.f64 	%fd19, %fd18, %fd15, %fd15;
	mul.f64 	%fd20, %fd13, %fd19;
	fma.rn.f64 	%fd21, %fd13, %fd19, %fd20;
	mul.f64 	%fd22, %fd21, %fd21;
	fma.rn.f64 	%fd23, %fd22, 0d3EB0F5FF7D2CAFE2, 0d3ED0F5D241AD3B5A;
	fma.rn.f64 	%fd24, %fd23, %fd22, 0d3EF3B20A75488A3F;
	fma.rn.f64 	%fd25, %fd24, %fd22, 0d3F1745CDE4FAECD5;
	fma.rn.f64 	%fd26, %fd25, %fd22, 0d3F3C71C7258A578B;
	fma.rn.f64 	%fd27, %fd26, %fd22, 0d3F6249249242B910;
	fma.rn.f64 	%fd28, %fd27, %fd22, 0d3F89999999999DFB;
	sub.f64 	%fd29, %fd13, %fd21;
	add.f64 	%fd30, %fd29, %fd29;
	neg.f64 	%fd31, %fd21;
	fma.rn.f64 	%fd32, %fd31, %fd13, %fd30;
	mul.f64 	%fd33, %fd19, %fd32;
	fma.rn.f64 	%fd34, %fd22, %fd28, 0d3FB5555555555555;
	mov.f64 	%fd35, 0d3FB5555555555555;
	sub.f64 	%fd36, %fd35, %fd34;
	fma.rn.f64 	%fd37, %fd22, %fd28, %fd36;
	add.f64 	%fd38, %fd37, 0dBC46A4CB00B9E7B0;
	add.f64 	%fd39, %fd34, %fd38;
	sub.f64 	%fd40, %fd34, %fd39;
	add.f64 	%fd41, %fd38, %fd40;
	mul.rn.f64 	%fd42, %fd21, %fd21;
	neg.f64 	%fd43, %fd42;
	fma.rn.f64 	%fd44, %fd21, %fd21, %fd43;
	{
	.reg .b32 %temp; 
	mov.b64 	{%r22, %temp}, %fd33;
	}
	{
	.reg .b32 %temp; 
	mov.b64 	{%temp, %r23}, %fd33;
	}
	add.s32 	%r24, %r23, 1048576;
	mov.b64 	%fd45, {%r22, %r24};
	fma.rn.f64 	%fd46, %fd21, %fd45, %fd44;
	mul.rn.f64 	%fd47, %fd42, %fd21;
	neg.f64 	%fd48, %fd47;
	fma.rn.f64 	%fd49, %fd42, %fd21, %fd48;
	fma.rn.f64 	%fd50, %fd42, %fd33, %fd49;
	fma.rn.f64 	%fd51, %fd46, %fd21, %fd50;
	mul.rn.f64 	%fd52, %fd39, %fd47;
	neg.f64 	%fd53, %fd52;
	fma.rn.f64 	%fd54, %fd39, %fd47, %fd53;
	fma.rn.f64 	%fd55, %fd39, %fd51, %fd54;
	fma.rn.f64 	%fd56, %fd41, %fd47, %fd55;
	add.f64 	%fd57, %fd52, %fd56;
	sub.f64 	%fd58, %fd52, %fd57;
	add.f64 	%fd59, %fd56, %fd58;
	add.f64 	%fd60, %fd21, %fd57;
	sub.f64 	%fd61, %fd21, %fd60;
	add.f64 	%fd62, %fd57, %fd61;
	add.f64 	%fd63, %fd59, %fd62;
	add.f64 	%fd64, %fd33, %fd63;
	add.f64 	%fd65, %fd60, %fd64;
	sub.f64 	%fd66, %fd60, %fd65;
	add.f64 	%fd67, %fd64, %fd66;
	xor.b32  	%r25, %r45, -2147483648;
	mov.b32 	%r26, 1127219200;
	mov.b64 	%fd68, {%r25, %r26};
	mov.b32 	%r27, -2147483648;
	mov.b64 	%fd69, {%r27, %r26};
	sub.f64 	%fd70, %fd68, %fd69;
	fma.rn.f64 	%fd71, %fd70, 0d3FE62E42FEFA39EF, %fd65;
	fma.rn.f64 	%fd72, %fd70, 0dBFE62E42FEFA39EF, %fd71;
	sub.f64 	%fd73, %fd72, %fd65;
	sub.f64 	%fd74, %fd67, %fd73;
	fma.rn.f64 	%fd75, %fd70, 0d3C7ABC9E3B39803F, %fd74;
	add.f64 	%fd76, %fd71, %fd75;
	sub.f64 	%fd77, %fd71, %fd76;
	add.f64 	%fd78, %fd75, %fd77;
	{
	.reg .b32 %temp; 
	mov.b64 	{%temp, %r28}, %fd10;
	}
	{
	.reg .b32 %temp; 
	mov.b64 	{%r29, %temp}, %fd10;
	}
	shl.b32 	%r30, %r28, 1;
	setp.gt.u32 	%p3, %r30, -33554433;
	and.b32  	%r31, %r28, -15728641;
	selp.b32 	%r32, %r31, %r28, %p3;
	mov.b64 	%fd79, {%r29, %r32};
	mul.rn.f64 	%fd80, %fd76, %fd79;
	neg.f64 	%fd81, %fd80;
	fma.rn.f64 	%fd82, %fd76, %fd79, %fd81;
	fma.rn.f64 	%fd83, %fd78, %fd79, %fd82;
	add.f64 	%fd4, %fd80, %fd83;
	sub.f64 	%fd84, %fd80, %fd4;
	add.f64 	%fd5, %fd83, %fd84;
	fma.rn.f64 	%fd85, %fd4, 0d3FF71547652B82FE, 0d4338000000000000;
	{
	.reg .b32 %temp; 
	mov.b64 	{%r5, %temp}, %fd85;
	}
	mov.f64 	%fd86, 0dC338000000000000;
	add.rn.f64 	%fd87, %fd85, %fd86;
	fma.rn.f64 	%fd88, %fd87, 0dBFE62E42FEFA39EF, %fd4;
	fma.rn.f64 	%fd89, %fd87, 0dBC7ABC9E3B39803F, %fd88;
	fma.rn.f64 	%fd90, %fd89, 0d3E5ADE1569CE2BDF, 0d3E928AF3FCA213EA;
	fma.rn.f64 	%fd91, %fd90, %fd89, 0d3EC71DEE62401315;
	fma.rn.f64 	%fd92, %fd91, %fd89, 0d3EFA01997C89EB71;
	fma.rn.f64 	%fd93, %fd92, %fd89, 0d3F2A01A014761F65;
	fma.rn.f64 	%fd94, %fd93, %fd89, 0d3F56C16C1852B7AF;
	fma.rn.f64 	%fd95, %fd94, %fd89, 0d3F81111111122322;
	fma.rn.f64 	%fd96, %fd95, %fd89, 0d3FA55555555502A1;
	fma.rn.f64 	%fd97, %fd96, %fd89, 0d3FC5555555555511;
	fma.rn.f64 	%fd98, %fd97, %fd89, 0d3FE000000000000B;
	fma.rn.f64 	%fd99, %fd98, %fd89, 0d3FF0000000000000;
	fma.rn.f64 	%fd100, %fd99, %fd89, 0d3FF0000000000000;
	{
	.reg .b32 %temp; 
	mov.b64 	{%r6, %temp}, %fd100;
	}
	{
	.reg .b32 %temp; 
	mov.b64 	{%temp, %r7}, %fd100;
	}
	shl.b32 	%r33, %r5, 20;
	add.s32 	%r34, %r33, %r7;
	mov.b64 	%fd108, {%r6, %r34};
	{
	.reg .b32 %temp; 
	mov.b64 	{%temp, %r35}, %fd4;
	}
	mov.b32 	%f2, %r35;
	abs.f32 	%f1, %f2;
	setp.lt.f32 	%p4, %f1, 0f4086232B;
	@%p4 bra 	$L__BB1_5;
	setp.lt.f64 	%p5, %fd4, 0d0000000000000000;
	add.f64 	%fd101, %fd4, 0d7FF0000000000000;
	selp.f64 	%fd108, 0d0000000000000000, %fd101, %p5;
	setp.geu.f32 	%p6, %f1, 0f40874800;
	@%p6 bra 	$L__BB1_5;
	shr.u32 	%r36, %r5, 31;
	add.s32 	%r37, %r5, %r36;
	shr.s32 	%r38, %r37, 1;
	shl.b32 	%r39, %r38, 20;
	add.s32 	%r40, %r7, %r39;
	mov.b64 	%fd102, {%r6, %r40};
	sub.s32 	%r41, %r5, %r38;
	shl.b32 	%r42, %r41, 20;
	add.s32 	%r43, %r42, 1072693248;
	mov.b32 	%r44, 0;
	mov.b64 	%fd103, {%r44, %r43};
	mul.f64 	%fd108, %fd103, %fd102;
$L__BB1_5:
	abs.f64 	%fd104, %fd108;
	setp.eq.f64 	%p7, %fd104, 0d7FF0000000000000;
	fma.rn.f64 	%fd105, %fd108, %fd5, %fd108;
	selp.f64 	%fd106, %fd108, %fd105, %p7;
	st.param.f64 	[func_retval0], %fd106;
	ret;

}


// ===== COMPILED SASS (sm_100) =====

	.target	sm_100

	.elftype	@"ET_EXEC"


//--------------------- .note.nv.tkinfo           --------------------------
	.section	.note.nv.tkinfo,"",@"SHT_NOTE"
	.sectionflags	@"SHF_NOTE_NV_TKINFO"
	.tkinfo
        /*0018*/ 	.word	0x00000002
        /*0030*/ 	.string	""
        /*0030*/ 	.string	"ptxas"
        /*0030*/ 	.string	"Cuda compilation tools, release 13.0, V13.0.88"
        /*0030*/ 	.string	"Build cuda_13.0.r13.0/compiler.36424714_0"
        /*0030*/ 	.string	"-arch sm_100 -m 64 "



//--------------------- .note.nv.cuinfo           --------------------------
	.section	.note.nv.cuinfo,"",@"SHT_NOTE"
	.sectionflags	@"SHF_NOTE_NV_CUINFO"
        /*0018*/ 	.short	0x0002
        /*001a*/ 	.short	0x0064
        /*001c*/ 	.short	0x0082
	.zero		2


//--------------------- .nv.info                  --------------------------
	.section	.nv.info,"",@"SHT_CUDA_INFO"
	.align	4


	//----- nvinfo : EIATTR_REGCOUNT
	.align		4
        /*0000*/ 	.byte	0x04, 0x2f
        /*0002*/ 	.short	(.L_1 - .L_0)
	.align		4
.L_0:
        /*0004*/ 	.word	index@(_Z14var_frac_delayPdS_iS_iidiS_i)
        /*0008*/ 	.word	0x00000028


	//----- nvinfo : EIATTR_FRAME_SIZE
	.align		4
.L_1:
        /*000c*/ 	.byte	0x04, 0x11
        /*000e*/ 	.short	(.L_3 - .L_2)
	.align		4
.L_2:
        /*0010*/ 	.word	index@($_Z14var_frac_delayPdS_iS_iidiS_i$__internal_accurate_pow)
        /*0014*/ 	.word	0x00000000


	//----- nvinfo : EIATTR_FRAME_SIZE
	.align		4
.L_3:
        /*0018*/ 	.byte	0x04, 0x11
        /*001a*/ 	.short	(.L_5 - .L_4)
	.align		4
.L_4:
        /*001c*/ 	.word	index@($__internal_0_$__cuda_sm20_div_rn_f64_full)
        /*0020*/ 	.word	0x00000000


	//----- nvinfo : EIATTR_FRAME_SIZE
	.align		4
.L_5:
        /*0024*/ 	.byte	0x04, 0x11
        /*0026*/ 	.short	(.L_7 - .L_6)
	.align		4
.L_6:
        /*0028*/ 	.word	index@(_Z14var_frac_delayPdS_iS_iidiS_i)
        /*002c*/ 	.word	0x00000000


	//----- nvinfo : EIATTR_MIN_STACK_SIZE
	.align		4
.L_7:
        /*0030*/ 	.byte	0x04, 0x12
        /*0032*/ 	.short	(.L_9 - .L_8)
	.align		4
.L_8:
        /*0034*/ 	.word	index@(_Z14var_frac_delayPdS_iS_iidiS_i)
        /*0038*/ 	.word	0x00000000
.L_9:


//--------------------- .nv.compat                --------------------------
	.section	.nv.compat,"",@"SHT_CUDA_COMPAT_INFO"
	.align	4
        /*0000*/ 	.byte	0x02, 0x09, 0x00, 0x00, 0x02, 0x02, 0x01, 0x00, 0x02, 0x05, 0x05, 0x00, 0x03, 0x07, 0x01, 0x01
        /*0010*/ 	.byte	0x02, 0x03, 0x00, 0x00, 0x02, 0x06, 0x01, 0x00, 0x04, 0x0b, 0x08, 0x00, 0x01, 0x00, 0x00, 0x00
        /*0020*/ 	.byte	0x00, 0x00, 0x00, 0x00


//--------------------- .nv.info._Z14var_frac_delayPdS_iS_iidiS_i --------------------------
	.section	.nv.info._Z14var_frac_delayPdS_iS_iidiS_i,"",@"SHT_CUDA_INFO"
	.sectionflags	@""
	.align	4


	//----- nvinfo : EIATTR_CUDA_API_VERSION
	.align		4
        /*0000*/ 	.byte	0x04, 0x37
        /*0002*/ 	.short	(.L_11 - .L_10)
.L_10:
        /*0004*/ 	.word	0x00000082


	//----- nvinfo : EIATTR_KPARAM_INFO
	.align		4
.L_11:
        /*0008*/ 	.byte	0x04, 0x17
        /*000a*/ 	.short	(.L_13 - .L_12)
.L_12:
        /*000c*/ 	.word	0x00000000
        /*0010*/ 	.short	0x0009
        /*0012*/ 	.short	0x0040
        /*0014*/ 	.byte	0x00, 0xf0, 0x11, 0x00


	//----- nvinfo : EIATTR_KPARAM_INFO
	.align		4
.L_13:
        /*0018*/ 	.byte	0x04, 0x17
        /*001a*/ 	.short	(.L_15 - .L_14)
.L_14:
        /*001c*/ 	.word	0x00000000
        /*0020*/ 	.short	0x0008
        /*0022*/ 	.short	0x0038
        /*0024*/ 	.byte	0x00, 0xf5, 0x21, 0x00


	//----- nvinfo : EIATTR_KPARAM_INFO
	.align		4
.L_15:
        /*0028*/ 	.byte	0x04, 0x17
        /*002a*/ 	.short	(.L_17 - .L_16)
.L_16:
        /*002c*/ 	.word	0x00000000
        /*0030*/ 	.short	0x0007
        /*0032*/ 	.short	0x0030
        /*0034*/ 	.byte	0x00, 0xf0, 0x11, 0x00


	//----- nvinfo : EIATTR_KPARAM_INFO
	.align		4
.L_17:
        /*0038*/ 	.byte	0x04, 0x17
        /*003a*/ 	.short	(.L_19 - .L_18)
.L_18:
        /*003c*/ 	.word	0x00000000
        /*0040*/ 	.short	0x0006
        /*0042*/ 	.short	0x0028
        /*0044*/ 	.byte	0x00, 0xf0, 0x21, 0x00


	//----- nvinfo : EIATTR_KPARAM_INFO
	.align		4
.L_19:
        /*0048*/ 	.byte	0x04, 0x17
        /*004a*/ 	.short	(.L_21 - .L_20)
.L_20:
        /*004c*/ 	.word	0x00000000
        /*0050*/ 	.short	0x0005
        /*0052*/ 	.short	0x0024
        /*0054*/ 	.byte	0x00, 0xf0, 0x11, 0x00


	//----- nvinfo : EIATTR_KPARAM_INFO
	.align		4
.L_21:
        /*0058*/ 	.byte	0x04, 0x17
        /*005a*/ 	.short	(.L_23 - .L_22)
.L_22:
        /*005c*/ 	.word	0x00000000
        /*0060*/ 	.short	0x0004
        /*0062*/ 	.short	0x0020
        /*0064*/ 	.byte	0x00, 0xf0, 0x11, 0x00


	//----- nvinfo : EIATTR_KPARAM_INFO
	.align		4
.L_23:
        /*0068*/ 	.byte	0x04, 0x17
        /*006a*/ 	.short	(.L_25 - .L_24)
.L_24:
        /*006c*/ 	.word	0x00000000
        /*0070*/ 	.short	0x0003
        /*0072*/ 	.short	0x0018
        /*0074*/ 	.byte	0x00, 0xf5, 0x21, 0x00


	//----- nvinfo : EIATTR_KPARAM_INFO
	.align		4
.L_25:
        /*0078*/ 	.byte	0x04, 0x17
        /*007a*/ 	.short	(.L_27 - .L_26)
.L_26:
        /*007c*/ 	.word	0x00000000
        /*0080*/ 	.short	0x0002
        /*0082*/ 	.short	0x0010
        /*0084*/ 	.byte	0x00, 0xf0, 0x11, 0x00


	//----- nvinfo : EIATTR_KPARAM_INFO
	.align		4
.L_27:
        /*0088*/ 	.byte	0x04, 0x17
        /*008a*/ 	.short	(.L_29 - .L_28)
.L_28:
        /*008c*/ 	.word	0x00000000
        /*0090*/ 	.short	0x0001
        /*0092*/ 	.short	0x0008
        /*0094*/ 	.byte	0x00, 0xf5, 0x21, 0x00


	//----- nvinfo : EIATTR_KPARAM_INFO
	.align		4
.L_29:
        /*0098*/ 	.byte	0x04, 0x17
        /*009a*/ 	.short	(.L_31 - .L_30)
.L_30:
        /*009c*/ 	.word	0x00000000
        /*00a0*/ 	.short	0x0000
        /*00a2*/ 	.short	0x0000
        /*00a4*/ 	.byte	0x00, 0xf5, 0x21, 0x00


	//----- nvinfo : EIATTR_SPARSE_MMA_MASK
	.align		4
.L_31:
        /*00a8*/ 	.byte	0x03, 0x50
        /*00aa*/ 	.short	0x0000


	//----- nvinfo : EIATTR_MAXREG_COUNT
	.align		4
        /*00ac*/ 	.byte	0x03, 0x1b
        /*00ae*/ 	.short	0x00ff


	//----- nvinfo : EIATTR_NUM_BARRIERS
	.align		4
        /*00b0*/ 	.byte	0x02, 0x4c
        /*00b2*/ 	.byte	0x01
	.zero		1


	//----- nvinfo : EIATTR_MERCURY_ISA_VERSION
	.align		4
        /*00b4*/ 	.byte	0x03, 0x5f
        /*00b6*/ 	.short	0x0101


	//----- nvinfo : EIATTR_VRC_CTA_INIT_COUNT
	.align		4
        /*00b8*/ 	.byte	0x02, 0x4a
	.zero		1
	.zero		1


	//----- nvinfo : EIATTR_EXIT_INSTR_OFFSETS
	.align		4
        /*00bc*/ 	.byte	0x04, 0x1c
        /*00be*/ 	.short	(.L_33 - .L_32)


	//   ....[0]....
.L_32:
        /*00c0*/ 	.word	0x00000080


	//   ....[1]....
        /*00c4*/ 	.word	0x00002580


	//----- nvinfo : EIATTR_CRS_STACK_SIZE
	.align		4
.L_33:
        /*00c8*/ 	.byte	0x04, 0x1e
        /*00ca*/ 	.short	(.L_35 - .L_34)
.L_34:
        /*00cc*/ 	.word	0x00000000


	//----- nvinfo : EIATTR_CBANK_PARAM_SIZE
	.align		4
.L_35:
        /*00d0*/ 	.byte	0x03, 0x19
        /*00d2*/ 	.short	0x0044


	//----- nvinfo : EIATTR_PARAM_CBANK
	.align		4
        /*00d4*/ 	.byte	0x04, 0x0a
        /*00d6*/ 	.short	(.L_37 - .L_36)
	.align		4
.L_36:
        /*00d8*/ 	.word	index@(.nv.constant0._Z14var_frac_delayPdS_iS_iidiS_i)
        /*00dc*/ 	.short	0x0380
        /*00de*/ 	.short	0x0044


	//----- nvinfo : EIATTR_SW_WAR
	.align		4
.L_37:
        /*00e0*/ 	.byte	0x04, 0x36
        /*00e2*/ 	.short	(.L_39 - .L_38)
.L_38:
        /*00e4*/ 	.word	0x00000008
.L_39:


//--------------------- .nv.callgraph             --------------------------
	.section	.nv.callgraph,"",@"SHT_CUDA_CALLGRAPH"
	.align	4
	.sectionentsize	8
	.align		4
        /*0000*/ 	.word	0x00000000
	.align		4
        /*0004*/ 	.word	0xffffffff
	.align		4
        /*0008*/ 	.word	0x00000000
	.align		4
        /*000c*/ 	.word	0xfffffffe
	.align		4
        /*0010*/ 	.word	0x00000000
	.align		4
        /*0014*/ 	.word	0xfffffffd
	.align		4
        /*0018*/ 	.word	0x00000000
	.align		4
        /*001c*/ 	.word	0xfffffffc


//--------------------- .text._Z14var_frac_delayPdS_iS_iidiS_i --------------------------
	.section	.text._Z14var_frac_delayPdS_iS_iidiS_i,"ax",@progbits
	.align	128
        .global         _Z14var_frac_delayPdS_iS_iidiS_i
        .type           _Z14var_frac_delayPdS_iS_iidiS_i,@function
        .size           _Z14var_frac_delayPdS_iS_iidiS_i,(.L_x_43 - _Z14var_frac_delayPdS_iS_iidiS_i)
        .other          _Z14var_frac_delayPdS_iS_iidiS_i,@"STO_CUDA_ENTRY STV_DEFAULT"
_Z14var_frac_delayPdS_iS_iidiS_i:
.text._Z14var_frac_delayPdS_iS_iidiS_i:
[----:B------:R-:W-:Y:S01]  /*0000*/  LDC R1, c[0x0][0x37c] ;  /* 0x0000df00ff017b82 */ /* 0x000fe20000000800 */
[----:B------:R-:W0:Y:S01]  /*0010*/  S2R R5, SR_CTAID.X ;  /* 0x0000000000057919 */ /* 0x000e220000002500 */
[----:B------:R-:W0:Y:S06]  /*0020*/  LDCU UR6, c[0x0][0x360] ;  /* 0x00006c00ff0677ac */ /* 0x000e2c0008000800 */
[----:B------:R-:W1:Y:S01]  /*0030*/  LDC R0, c[0x0][0x3a0] ;  /* 0x0000e800ff007b82 */ /* 0x000e620000000800 */
[----:B------:R-:W2:Y:S01]  /*0040*/  S2R R3, SR_TID.X ;  /* 0x0000000000037919 */ /* 0x000ea20000002100 */
[----:B0-----:R-:W-:-:S04]  /*0050*/  IMAD R5, R5, UR6, RZ ;  /* 0x0000000605057c24 */ /* 0x001fc8000f8e02ff */
[----:B--2---:R-:W-:-:S05]  /*0060*/  IMAD.IADD R13, R5, 0x1, R3 ;  /* 0x00000001050d7824 */ /* 0x004fca00078e0203 */
[----:B-1----:R-:W-:-:S13]  /*0070*/  ISETP.GE.AND P0, PT, R13, R0, PT ;  /* 0x000000000d00720c */ /* 0x002fda0003f06270 */
[----:B------:R-:W-:Y:S05]  /*0080*/  @P0 EXIT ;  /* 0x000000000000094d */ /* 0x000fea0003800000 */
[----:B------:R-:W0:Y:S01]  /*0090*/  S2UR UR14, SR_CgaCtaId ;  /* 0x00000000000e79c3 */ /* 0x000e220000008800 */
[----:B------:R-:W-:Y:S01]  /*00a0*/  ISETP.NE.AND P0, PT, R3, RZ, PT ;  /* 0x000000ff0300720c */ /* 0x000fe20003f05270 */
[----:B------:R-:W-:Y:S01]  /*00b0*/  UMOV UR9, 0x400 ;  /* 0x0000040000097882 */ /* 0x000fe20000000000 */
[----:B------:R-:W1:Y:S01]  /*00c0*/  LDCU.64 UR10, c[0x0][0x358] ;  /* 0x00006b00ff0a77ac */ /* 0x000e620008000a00 */
[----:B------:R-:W-:Y:S01]  /*00d0*/  BSSY.RECONVERGENT B0, `(.L_x_0) ;  /* 0x0000016000007945 */ /* 0x000fe20003800200 */
[----:B0-----:R-:W-:-:S09]  /*00e0*/  ULEA UR8, UR14, UR9, 0x18 ;  /* 0x000000090e087291 */ /* 0x001fd2000f8ec0ff */
[----:B-1----:R-:W-:Y:S05]  /*00f0*/  @P0 BRA `(.L_x_1) ;  /* 0x00000000004c0947 */ /* 0x002fea0003800000 */
[----:B------:R-:W0:Y:S01]  /*0100*/  LDC.64 R6, c[0x0][0x398] ;  /* 0x0000e600ff067b82 */ /* 0x000e220000000a00 */
[C---:B------:R-:W-:Y:S01]  /*0110*/  VIADDMNMX.U32 R0, R5.reuse, UR6, R0, PT ;  /* 0x0000000605007c46 */ /* 0x040fe2000b800000 */
[----:B------:R-:W1:Y:S04]  /*0120*/  LDCU.64 UR12, c[0x0][0x3a8] ;  /* 0x00007500ff0c77ac */ /* 0x000e680008000a00 */
[----:B------:R-:W-:Y:S01]  /*0130*/  VIADD R9, R0, 0xffffffff ;  /* 0xffffffff00097836 */ /* 0x000fe20000000000 */
[----:B------:R-:W2:Y:S01]  /*0140*/  LDCU UR7, c[0x0][0x3b0] ;  /* 0x00007600ff0777ac */ /* 0x000ea20008000800 */
[----:B0-----:R-:W-:-:S04]  /*0150*/  IMAD.WIDE R4, R5, 0x8, R6 ;  /* 0x0000000805047825 */ /* 0x001fc800078e0206 */
[----:B------:R-:W-:Y:S02]  /*0160*/  IMAD.WIDE R6, R9, 0x8, R6 ;  /* 0x0000000809067825 */ /* 0x000fe400078e0206 */
[----:B------:R-:W1:Y:S04]  /*0170*/  LDG.E.64 R4, desc[UR10][R4.64] ;  /* 0x0000000a04047981 */ /* 0x000e68000c1e1b00 */
[----:B------:R-:W3:Y:S01]  /*0180*/  LDG.E.64 R6, desc[UR10][R6.64] ;  /* 0x0000000a06067981 */ /* 0x000ee2000c1e1b00 */
[----:B------:R-:W0:Y:S01]  /*0190*/  S2UR UR5, SR_CgaCtaId ;  /* 0x00000000000579c3 */ /* 0x000e220000008800 */
[----:B------:R-:W-:Y:S02]  /*01a0*/  UMOV UR4, 0x400 ;  /* 0x0000040000047882 */ /* 0x000fe40000000000 */
[----:B0-----:R-:W-:Y:S01]  /*01b0*/  ULEA UR4, UR5, UR4, 0x18 ;  /* 0x0000000405047291 */ /* 0x001fe2000f8ec0ff */
[----:B-1----:R-:W-:-:S02]  /*01c0*/  DMUL R8, R4, UR12 ;  /* 0x0000000c04087c28 */ /* 0x002fc40008000000 */
[----:B---3--:R-:W-:-:S08]  /*01d0*/  DMUL R10, R6, UR12 ;  /* 0x0000000c060a7c28 */ /* 0x008fd00008000000 */
[----:B------:R-:W2:Y:S08]  /*01e0*/  F2I.F64.FLOOR R8, R8 ;  /* 0x0000000800087311 */ /* 0x000eb00000305100 */
[----:B------:R-:W0:Y:S01]  /*01f0*/  F2I.F64.CEIL R10, R10 ;  /* 0x0000000a000a7311 */ /* 0x000e220000309100 */
[----:B--2---:R-:W-:Y:S02]  /*0200*/  VIADD R4, R8, -UR7 ;  /* 0x8000000708047c36 */ /* 0x004fe40008000000 */
[----:B0-----:R-:W-:-:S05]  /*0210*/  VIADD R5, R10, UR7 ;  /* 0x000000070a057c36 */ /* 0x001fca0008000000 */
[----:B------:R0:W-:Y:S02]  /*0220*/  STS.64 [UR4+0x41a0], R4 ;  /* 0x0041a004ff007988 */ /* 0x0001e40008000a04 */
.L_x_1:
[----:B------:R-:W-:Y:S05]  /*0230*/  BSYNC.RECONVERGENT B0 ;  /* 0x0000000000007941 */ /* 0x000fea0003800200 */
.L_x_0:
[----:B------:R-:W-:Y:S08]  /*0240*/  BAR.SYNC.DEFER_BLOCKING 0x0 ;  /* 0x0000000000007b1d */ /* 0x000ff00000010000 */
[----:B------:R-:W1:Y:S01]  /*0250*/  LDC.64 R8, c[0x0][0x398] ;  /* 0x0000e600ff087b82 */ /* 0x000e620000000a00 */
[----:B------:R-:W2:Y:S01]  /*0260*/  LDCU UR5, c[0x0][0x3c0] ;  /* 0x00007800ff0577ac */ /* 0x000ea20008000800 */
[----:B------:R-:W-:Y:S01]  /*0270*/  BSSY.RECONVERGENT B0, `(.L_x_2) ;  /* 0x0000014000007945 */ /* 0x000fe20003800200 */
[----:B------:R-:W3:Y:S01]  /*0280*/  LDS.64 R10, [UR8+0x41a0] ;  /* 0x0041a008ff0a7984 */ /* 0x000ee20008000a00 */
[----:B--2---:R-:W-:Y:S01]  /*0290*/  ISETP.GE.AND P1, PT, R3, UR5, PT ;  /* 0x0000000503007c0c */ /* 0x004fe2000bf26270 */
[----:B-1----:R-:W-:-:S04]  /*02a0*/  IMAD.WIDE R8, R13, 0x8, R8 ;  /* 0x000000080d087825 */ /* 0x002fc800078e0208 */
[----:B---3--:R-:W-:-:S05]  /*02b0*/  IMAD.IADD R0, R3, 0x1, R10 ;  /* 0x0000000103007824 */ /* 0x008fca00078e020a */
[----:B------:R-:W-:-:S13]  /*02c0*/  ISETP.GE.AND P0, PT, R0, R11, PT ;  /* 0x0000000b0000720c */ /* 0x000fda0003f06270 */
[----:B------:R-:W-:Y:S05]  /*02d0*/  @P0 BRA `(.L_x_3) ;  /* 0x0000000000340947 */ /* 0x000fea0003800000 */
[----:B------:R-:W1:Y:S01]  /*02e0*/  S2R R2, SR_CgaCtaId ;  /* 0x0000000000027919 */ /* 0x000e620000008800 */
[----:B------:R-:W2:Y:S01]  /*02f0*/  LDC.64 R6, c[0x0][0x388] ;  /* 0x0000e200ff067b82 */ /* 0x000ea20000000a00 */
[----:B------:R-:W-:-:S06]  /*0300*/  UIADD3 UR4, UPT, UPT, UR9, 0x320, URZ ;  /* 0x0000032009047890 */ /* 0x000fcc000fffe0ff */
[----:B0-----:R-:W-:-:S05]  /*0310*/  IMAD.U32 R5, RZ, RZ, UR4 ;  /* 0x00000004ff057e24 */ /* 0x001fca000f8e00ff */
[----:B-1----:R-:W-:-:S07]  /*0320*/  LEA R2, R2, R5, 0x18 ;  /* 0x0000000502027211 */ /* 0x002fce00078ec0ff */
.L_x_4:
[----:B-12---:R-:W-:-:S06]  /*0330*/  IMAD.WIDE R4, R0, 0x8, R6 ;  /* 0x0000000800047825 */ /* 0x006fcc00078e0206 */
[----:B------:R-:W2:Y:S01]  /*0340*/  LDG.E.64 R4, desc[UR10][R4.64] ;  /* 0x0000000a04047981 */ /* 0x000ea2000c1e1b00 */
[----:B------:R-:W-:Y:S01]  /*0350*/  IADD3 R13, PT, PT, -R10, R0, RZ ;  /* 0x000000000a0d7210 */ /* 0x000fe20007ffe1ff */
[----:B------:R-:W-:-:S04]  /*0360*/  VIADD R0, R0, UR6 ;  /* 0x0000000600007c36 */ /* 0x000fc80008000000 */
[----:B------:R-:W-:Y:S01]  /*0370*/  IMAD R13, R13, 0x8, R2 ;  /* 0x000000080d0d7824 */ /* 0x000fe200078e0202 */
[----:B------:R-:W-:-:S04]  /*0380*/  ISETP.GE.AND P0, PT, R0, R11, PT ;  /* 0x0000000b0000720c */ /* 0x000fc80003f06270 */
[----:B--2---:R1:W-:Y:S09]  /*0390*/  STS.64 [R13], R4 ;  /* 0x000000040d007388 */ /* 0x0043f20000000a00 */
[----:B------:R-:W-:Y:S05]  /*03a0*/  @!P0 BRA `(.L_x_4) ;  /* 0xfffffffc00e08947 */ /* 0x000fea000383ffff */
.L_x_3:
[----:B------:R-:W-:Y:S05]  /*03b0*/  BSYNC.RECONVERGENT B0 ;  /* 0x0000000000007941 */ /* 0x000fea0003800200 */
.L_x_2:
[----:B------:R-:W2:Y:S01]  /*03c0*/  LDC.64 R6, c[0x0][0x3b8] ;  /* 0x0000ee00ff067b82 */ /* 0x000ea20000000a00 */
[----:B------:R-:W-:Y:S07]  /*03d0*/  BSSY.RECONVERGENT B0, `(.L_x_5) ;  /* 0x000000a000007945 */ /* 0x000fee0003800200 */
[----:B------:R-:W-:Y:S06]  /*03e0*/  BAR.SYNC.DEFER_BLOCKING 0x0 ;  /* 0x0000000000007b1d */ /* 0x000fec0000010000 */
[----:B------:R-:W-:Y:S05]  /*03f0*/  @P1 BRA `(.L_x_6) ;  /* 0x00000000001c1947 */ /* 0x000fea0003800000 */
.L_x_7:
[----:B0123--:R-:W-:-:S06]  /*0400*/  IMAD.WIDE R4, R3, 0x8, R6 ;  /* 0x0000000803047825 */ /* 0x00ffcc00078e0206 */
[----:B------:R-:W2:Y:S01]  /*0410*/  LDG.E.64 R4, desc[UR10][R4.64] ;  /* 0x0000000a04047981 */ /* 0x000ea2000c1e1b00 */
[C---:B------:R-:W-:Y:S01]  /*0420*/  LEA R11, R3.reuse, UR8, 0x3 ;  /* 0x00000008030b7c11 */ /* 0x040fe2000f8e18ff */
[----:B------:R-:W-:-:S05]  /*0430*/  VIADD R3, R3, UR6 ;  /* 0x0000000603037c36 */ /* 0x000fca0008000000 */
[----:B------:R-:W-:Y:S01]  /*0440*/  ISETP.GE.AND P0, PT, R3, UR5, PT ;  /* 0x0000000503007c0c */ /* 0x000fe2000bf06270 */
[----:B--2---:R3:W-:-:S12]  /*0450*/  STS.64 [R11], R4 ;  /* 0x000000040b007388 */ /* 0x0047d80000000a00 */
[----:B------:R-:W-:Y:S05]  /*0460*/  @!P0 BRA `(.L_x_7) ;  /* 0xfffffffc00e48947 */ /* 0x000fea000383ffff */
.L_x_6:
[----:B------:R-:W-:Y:S05]  /*0470*/  BSYNC.RECONVERGENT B0 ;  /* 0x0000000000007941 */ /* 0x000fea0003800200 */
.L_x_5:
[----:B------:R-:W-:Y:S06]  /*0480*/  BAR.SYNC.DEFER_BLOCKING 0x0 ;  /* 0x0000000000007b1d */ /* 0x000fec0000010000 */
[----:B------:R-:W4:Y:S01]  /*0490*/  LDCU.64 UR4, c[0x0][0x3a8] ;  /* 0x00007500ff0477ac */ /* 0x000f220008000a00 */
[----:B------:R-:W5:Y:S01]  /*04a0*/  LDCU UR16, c[0x0][0x3a4] ;  /* 0x00007480ff1077ac */ /* 0x000f620008000800 */
[----:B------:R-:W4:Y:S01]  /*04b0*/  LDG.E.64 R8, desc[UR10][R8.64] ;  /* 0x0000000a08087981 */ /* 0x000f22000c1e1b00 */
[----:B------:R-:W-:Y:S02]  /*04c0*/  IMAD.MOV.U32 R14, RZ, RZ, 0x0 ;  /* 0x00000000ff0e7424 */ /* 0x000fe400078e00ff */
[----:B------:R-:W-:Y:S01]  /*04d0*/  IMAD.MOV.U32 R15, RZ, RZ, 0x3ff00000 ;  /* 0x3ff00000ff0f7424 */ /* 0x000fe200078e00ff */
[----:B------:R-:W0:Y:S01]  /*04e0*/  LDS R0, [UR8+0x41a0] ;  /* 0x0041a008ff007984 */ /* 0x000e220008000800 */
[----:B-----5:R-:W-:Y:S01]  /*04f0*/  UISETP.GE.AND UP0, UPT, UR16, 0x3, UPT ;  /* 0x000000031000788c */ /* 0x020fe2000bf06270 */
[----:B0-----:R-:W-:Y:S01]  /*0500*/  R2UR UR9, R0 ;  /* 0x00000000000972ca */ /* 0x001fe200000e0000 */
[----:B----4-:R-:W-:Y:S01]  /*0510*/  DMUL R2, R8, UR4 ;  /* 0x0000000408027c28 */ /* 0x010fe20008000000 */
[----:B------:R-:W-:-:S04]  /*0520*/  UIADD3 UR4, UPT, UPT, UR16, 0x1, URZ ;  /* 0x0000000110047890 */ /* 0x000fc8000fffe0ff */
[----:B------:R-:W-:Y:S01]  /*0530*/  ULEA.HI UR4, UR4, UR4, URZ, 0x1 ;  /* 0x0000000404047291 */ /* 0x000fe2000f8f08ff */
[----:B--2---:R-:W0:Y:S03]  /*0540*/  F2I.F64.CEIL R6, R2 ;  /* 0x0000000200067311 */ /* 0x004e260000309100 */
[----:B------:R-:W-:-:S05]  /*0550*/  USHF.R.S32.HI UR4, URZ, 0x1, UR4 ;  /* 0x00000001ff047899 */ /* 0x000fca0008011404 */
[----:B0-----:R-:W0:Y:S02]  /*0560*/  I2F.F64 R16, R6 ;  /* 0x0000000600107312 */ /* 0x001e240000201c00 */
[----:B0-----:R-:W-:Y:S01]  /*0570*/  DADD R16, -R2, R16 ;  /* 0x0000000002107229 */ /* 0x001fe20000000110 */
[----:B------:R-:W-:Y:S10]  /*0580*/  BRA.U !UP0, `(.L_x_8) ;  /* 0x0000000108e87547 */ /* 0x000ff4000b800000 */
[----:B------:R-:W-:Y:S01]  /*0590*/  UISETP.LT.AND UP1, UPT, UR4, 0x2, UPT ;  /* 0x000000020400788c */ /* 0x000fe2000bf21270 */
[----:B------:R-:W-:Y:S01]  /*05a0*/  IMAD.MOV.U32 R14, RZ, RZ, 0x0 ;  /* 0x00000000ff0e7424 */ /* 0x000fe200078e00ff */
[----:B------:R-:W-:Y:S01]  /*05b0*/  MOV R15, 0x3ff00000 ;  /* 0x3ff00000000f7802 */ /* 0x000fe20000000f00 */
[----:B------:R-:W-:Y:S01]  /*05c0*/  UMOV UR7, 0x1 ;  /* 0x0000000100077882 */ /* 0x000fe20000000000 */
[----:B------:R-:W-:Y:S02]  /*05d0*/  USEL UR5, UR4, 0x2, !UP1 ;  /* 0x0000000204057887 */ /* 0x000fe4000c800000 */
[----:B------:R-:W-:Y:S02]  /*05e0*/  UISETP.GE.U32.AND UP1, UPT, UR16, 0x9, UPT ;  /* 0x000000091000788c */ /* 0x000fe4000bf26070 */
[----:B------:R-:W-:-:S04]  /*05f0*/  UIADD3 UR5, UPT, UPT, UR5, -0x1, URZ ;  /* 0xffffffff05057890 */ /* 0x000fc8000fffe0ff */
[----:B------:R-:W-:-:S03]  /*0600*/  ULOP3.LUT UR6, UR5, 0x3, URZ, 0xc0, !UPT ;  /* 0x0000000305067892 */ /* 0x000fc6000f8ec0ff */
[----:B------:R-:W-:Y:S09]  /*0610*/  BRA.U !UP1, `(.L_x_9) ;  /* 0x00000001098c7547 */ /* 0x000ff2000b800000 */
[----:B------:R-:W-:Y:S01]  /*0620*/  ULOP3.LUT UR5, UR5, 0xfffffffc, URZ, 0xc0, !UPT ;  /* 0xfffffffc05057892 */ /* 0x000fe2000f8ec0ff */
[----:B------:R-:W-:Y:S01]  /*0630*/  IMAD.MOV.U32 R14, RZ, RZ, 0x0 ;  /* 0x00000000ff0e7424 */ /* 0x000fe200078e00ff */
[----:B------:R-:W-:Y:S01]  /*0640*/  UMOV UR7, 0x2 ;  /* 0x0000000200077882 */ /* 0x000fe20000000000 */
[----:B------:R-:W-:Y:S01]  /*0650*/  IMAD.MOV.U32 R15, RZ, RZ, 0x3ff00000 ;  /* 0x3ff00000ff0f7424 */ /* 0x000fe200078e00ff */
[----:B------:R-:W-:-:S12]  /*0660*/  UIADD3 UR5, UPT, UPT, -UR5, URZ, URZ ;  /* 0x000000ff05057290 */ /* 0x000fd8000fffe1ff */
.L_x_10:
[----:B------:R-:W-:Y:S02]  /*0670*/  UIADD3 UR12, UPT, UPT, UR7, -0x1, URZ ;  /* 0xffffffff070c7890 */ /* 0x000fe4000fffe0ff */
[----:B-1-3--:R-:W0:Y:S01]  /*0680*/  I2F.F64.U32 R4, UR7 ;  /* 0x0000000700047d12 */ /* 0x00ae220008201800 */
[----:B------:R-:W-:Y:S02]  /*0690*/  UIADD3 UR13, UPT, UPT, UR7, 0x2, URZ ;  /* 0x00000002070d7890 */ /* 0x000fe4000fffe0ff */
[----:B------:R-:W-:-:S04]  /*06a0*/  UIADD3 UR5, UPT, UPT, UR5, 0x4, URZ ;  /* 0x0000000405057890 */ /* 0x000fc8000fffe0ff */
[----:B------:R-:W-:Y:S01]  /*06b0*/  UISETP.NE.AND UP1, UPT, UR5, URZ, UPT ;  /* 0x000000ff0500728c */ /* 0x000fe2000bf25270 */
[----:B------:R-:W1:Y:S01]  /*06c0*/  I2F.F64.U32 R2, UR12 ;  /* 0x0000000c00027d12 */ /* 0x000e620008201800 */
[----:B------:R-:W-:Y:S01]  /*06d0*/  UIADD3 UR12, UPT, UPT, UR7, 0x1, URZ ;  /* 0x00000001070c7890 */ /* 0x000fe2000fffe0ff */
[----:B0-----:R-:W-:-:S06]  /*06e0*/  DADD R8, -R16, R4 ;  /* 0x0000000010087229 */ /* 0x001fcc0000000104 */
[----:B------:R-:W0:Y:S01]  /*06f0*/  I2F.F64.U32 R12, UR13 ;  /* 0x0000000d000c7d12 */ /* 0x000e220008201800 */
[C---:B------:R-:W-:Y:S02]  /*0700*/  DADD R4, R16.reuse, R4 ;  /* 0x0000000010047229 */ /* 0x040fe40000000004 */
[----:B-1----:R-:W-:-:S05]  /*0710*/  DADD R2, R16, R2 ;  /* 0x0000000010027229 */ /* 0x002fca0000000002 */
[----:B------:R-:W1:Y:S01]  /*0720*/  I2F.F64.U32 R10, UR12 ;  /* 0x0000000c000a7d12 */ /* 0x000e620008201800 */
[----:B------:R-:W-:Y:S02]  /*0730*/  UIADD3 UR12, UPT, UPT, UR7, 0x3, URZ ;  /* 0x00000003070c7890 */ /* 0x000fe4000fffe0ff */
[----:B------:R-:W-:Y:S01]  /*0740*/  UIADD3 UR7, UPT, UPT, UR7, 0x4, URZ ;  /* 0x0000000407077890 */ /* 0x000fe2000fffe0ff */
[----:B------:R-:W-:Y:S02]  /*0750*/  DMUL R2, R2, R8 ;  /* 0x0000000802027228 */ /* 0x000fe40000000000 */
[----:B0-----:R-:W-:-:S04]  /*0760*/  DADD R18, -R16, R12 ;  /* 0x0000000010127229 */ /* 0x001fc8000000010c */
[----:B------:R-:W0:Y:S01]  /*0770*/  I2F.F64.U32 R20, UR12 ;  /* 0x0000000c00147d12 */ /* 0x000e220008201800 */
[C---:B------:R-:W-:Y:S02]  /*0780*/  DADD R12, R16.reuse, R12 ;  /* 0x00000000100c7229 */ /* 0x040fe4000000000c */
[C-C-:B-1----:R-:W-:Y:S02]  /*0790*/  DADD R8, -R16.reuse, R10.reuse ;  /* 0x0000000010087229 */ /* 0x142fe4000000010a */
[----:B------:R-:W-:Y:S02]  /*07a0*/  DADD R10, R16, R10 ;  /* 0x00000000100a7229 */ /* 0x000fe4000000000a */
[----:B------:R-:W-:-:S04]  /*07b0*/  DMUL R2, R2, R14 ;  /* 0x0000000e02027228 */ /* 0x000fc80000000000 */
[----:B------:R-:W-:Y:S02]  /*07c0*/  DMUL R4, R4, R8 ;  /* 0x0000000804047228 */ /* 0x000fe40000000000 */
[----:B------:R-:W-:Y:S02]  /*07d0*/  DMUL R10, R10, R18 ;  /* 0x000000120a0a7228 */ /* 0x000fe40000000000 */
[----:B0-----:R-:W-:-:S04]  /*07e0*/  DADD R20, -R16, R20 ;  /* 0x0000000010147229 */ /* 0x001fc80000000114 */
[----:B------:R-:W-:-:S04]  /*07f0*/  DMUL R2, R2, R4 ;  /* 0x0000000402027228 */ /* 0x000fc80000000000 */
[----:B------:R-:W-:-:S04]  /*0800*/  DMUL R12, R12, R20 ;  /* 0x000000140c0c7228 */ /* 0x000fc80000000000 */
[----:B------:R-:W-:-:S08]  /*0810*/  DMUL R2, R2, R10 ;  /* 0x0000000a02027228 */ /* 0x000fd00000000000 */
[----:B------:R-:W-:Y:S01]  /*0820*/  DMUL R14, R2, R12 ;  /* 0x0000000c020e7228 */ /* 0x000fe20000000000 */
[----:B------:R-:W-:Y:S10]  /*0830*/  BRA.U UP1, `(.L_x_10) ;  /* 0xfffffffd018c7547 */ /* 0x000ff4000b83ffff */
[----:B------:R-:W-:-:S12]  /*0840*/  UIADD3 UR7, UPT, UPT, UR7, -0x1, URZ ;  /* 0xffffffff07077890 */ /* 0x000fd8000fffe0ff */
.L_x_9:
[----:B------:R-:W-:-:S09]  /*0850*/  UISETP.NE.AND UP1, UPT, UR6, URZ, UPT ;  /* 0x000000ff0600728c */ /* 0x000fd2000bf25270 */
[----:B------:R-:W-:Y:S05]  /*0860*/  BRA.U !UP1, `(.L_x_8) ;  /* 0x0000000109307547 */ /* 0x000fea000b800000 */
[----:B------:R-:W-:-:S12]  /*0870*/  UIADD3 UR6, UPT, UPT, -UR6, URZ, URZ ;  /* 0x000000ff06067290 */ /* 0x000fd8000fffe1ff */
.L_x_11:
[----:B------:R-:W-:Y:S02]  /*0880*/  UIADD3 UR5, UPT, UPT, UR7, 0x1, URZ ;  /* 0x0000000107057890 */ /* 0x000fe4000fffe0ff */
[----:B------:R-:W0:Y:S01]  /*0890*/  I2F.F64.U32 R2, UR7 ;  /* 0x0000000700027d12 */ /* 0x000e220008201800 */
[----:B------:R-:W-:-:S04]  /*08a0*/  UIADD3 UR6, UPT, UPT, UR6, 0x1, URZ ;  /* 0x0000000106067890 */ /* 0x000fc8000fffe0ff */
[----:B------:R-:W-:Y:S01]  /*08b0*/  UISETP.NE.AND UP1, UPT, UR6, URZ, UPT ;  /* 0x000000ff0600728c */ /* 0x000fe2000bf25270 */
[----:B------:R-:W-:Y:S02]  /*08c0*/  UMOV UR7, UR5 ;  /* 0x0000000500077c82 */ /* 0x000fe40008000000 */
[----:B-1-3--:R-:W1:Y:S01]  /*08d0*/  I2F.F64.U32 R4, UR5 ;  /* 0x0000000500047d12 */ /* 0x00ae620008201800 */
[C---:B0-----:R-:W-:Y:S02]  /*08e0*/  DADD R2, R16.reuse, R2 ;  /* 0x0000000010027229 */ /* 0x041fe40000000002 */
[----:B-1----:R-:W-:-:S08]  /*08f0*/  DADD R4, -R16, R4 ;  /* 0x0000000010047229 */ /* 0x002fd00000000104 */
[----:B------:R-:W-:-:S08]  /*0900*/  DMUL R2, R2, R4 ;  /* 0x0000000402027228 */ /* 0x000fd00000000000 */
[----:B------:R-:W-:Y:S01]  /*0910*/  DMUL R14, R2, R14 ;  /* 0x0000000e020e7228 */ /* 0x000fe20000000000 */
[----:B------:R-:W-:Y:S10]  /*0920*/  BRA.U UP1, `(.L_x_11) ;  /* 0xfffffffd01d47547 */ /* 0x000ff4000b83ffff */
.L_x_8:
[----:B------:R-:W-:Y:S01]  /*0930*/  ULEA UR5, UR4, UR8, 0x3 ;  /* 0x0000000804057291 */ /* 0x000fe2000f8e18ff */
[----:B------:R-:W-:-:S08]  /*0940*/  CS2R R26, SRZ ;  /* 0x00000000001a7805 */ /* 0x000fd0000001ff00 */
[----:B------:R-:W0:Y:S04]  /*0950*/  LDS.64 R2, [UR5+-0x8] ;  /* 0xfffff805ff027984 */ /* 0x000e280008000a00 */
[----:B-1-3--:R-:W1:Y:S01]  /*0960*/  LDS.64 R4, [UR5] ;  /* 0x00000005ff047984 */ /* 0x00ae620008000a00 */
[----:B0-----:R-:W-:Y:S02]  /*0970*/  R2UR UR12, R2 ;  /* 0x00000000020c72ca */ /* 0x001fe400000e0000 */
[----:B------:R-:W-:Y:S02]  /*0980*/  R2UR UR13, R3 ;  /* 0x00000000030d72ca */ /* 0x000fe400000e0000 */
[----:B-1----:R-:W-:Y:S02]  /*0990*/  R2UR UR14, R4 ;  /* 0x00000000040e72ca */ /* 0x002fe400000e0000 */
[----:B------:R-:W-:Y:S01]  /*09a0*/  R2UR UR15, R5 ;  /* 0x00000000050f72ca */ /* 0x000fe200000e0000 */
[----:B------:R-:W-:-:S14]  /*09b0*/  BRA.U !UP0, `(.L_x_12) ;  /* 0x00000019083c7547 */ /* 0x000fdc000b800000 */
[----:B------:R-:W-:Y:S01]  /*09c0*/  UISETP.LT.AND UP0, UPT, UR4, 0x2, UPT ;  /* 0x000000020400788c */ /* 0x000fe2000bf01270 */
[----:B------:R-:W-:-:S03]  /*09d0*/  CS2R R26, SRZ ;  /* 0x00000000001a7805 */ /* 0x000fc6000001ff00 */
[----:B------:R-:W-:Y:S02]  /*09e0*/  USEL UR4, UR4, 0x2, !UP0 ;  /* 0x0000000204047887 */ /* 0x000fe4000c000000 */
[----:B------:R-:W-:Y:S02]  /*09f0*/  UISETP.GE.U32.AND UP0, UPT, UR16, 0x5, UPT ;  /* 0x000000051000788c */ /* 0x000fe4000bf06070 */
[----:B------:R-:W-:-:S03]  /*0a00*/  UIADD3 UR6, UPT, UPT, UR4, -0x1, URZ ;  /* 0xffffffff04067890 */ /* 0x000fc6000fffe0ff */
[----:B------:R-:W-:-:S04]  /*0a10*/  UMOV UR4, 0x1 ;  /* 0x0000000100047882 */ /* 0x000fc80000000000 */
[----:B------:R-:W-:Y:S05]  /*0a20*/  BRA.U !UP0, `(.L_x_13) ;  /* 0x0000001108087547 */ /* 0x000fea000b800000 */
[----:B------:R-:W-:Y:S01]  /*0a30*/  CS2R R26, SRZ ;  /* 0x00000000001a7805 */ /* 0x000fe2000001ff00 */
[----:B------:R-:W-:Y:S01]  /*0a40*/  UMOV UR4, URZ ;  /* 0x000000ff00047c82 */ /* 0x000fe20008000000 */
[----:B------:R-:W-:Y:S01]  /*0a50*/  UMOV UR16, 0x10 ;  /* 0x0000001000107882 */ /* 0x000fe20000000000 */
[----:B------:R-:W-:-:S05]  /*0a60*/  UMOV UR17, 0xffffffe8 ;  /* 0xffffffe800117882 */ /* 0x000fca0000000000 */
.L_x_26:
[----:B------:R-:W-:Y:S01]  /*0a70*/  IMAD.U32 R22, RZ, RZ, UR17 ;  /* 0x00000011ff167e24 */ /* 0x000fe2000f8e00ff */
[----:B------:R-:W-:Y:S01]  /*0a80*/  UIADD3 UR7, UPT, UPT, UR4, 0x1, URZ ;  /* 0x0000000104077890 */ /* 0x000fe2000fffe0ff */
[----:B------:R-:W-:Y:S01]  /*0a90*/  IMAD.MOV.U32 R2, RZ, RZ, 0x1 ;  /* 0x00000001ff027424 */ /* 0x000fe200078e00ff */
[----:B------:R-:W-:Y:S01]  /*0aa0*/  UIADD3 UR22, UPT, UPT, UR5, UR17, URZ ;  /* 0x0000001105167290 */ /* 0x000fe2000fffe0ff */
[----:B------:R-:W-:Y:S02]  /*0ab0*/  IMAD.U32 R0, RZ, RZ, UR13 ;  /* 0x0000000dff007e24 */ /* 0x000fe4000f8e00ff */
[----:B------:R-:W0:Y:S03]  /*0ac0*/  LDS.64 R22, [R22+UR5+0x8] ;  /* 0x0000080516167984 */ /* 0x000e260008000a00 */
[----:B------:R-:W-:Y:S01]  /*0ad0*/  FSETP.GEU.AND P1, PT, |R0|, 6.5827683646048100446e-37, PT ;  /* 0x036000000000780b */ /* 0x000fe20003f2e200 */
[----:B0-----:R-:W0:Y:S02]  /*0ae0*/  MUFU.RCP64H R3, R23 ;  /* 0x0000001700037308 */ /* 0x001e240000001800 */
[----:B0-----:R-:W-:-:S08]  /*0af0*/  DFMA R4, -R22, R2, 1 ;  /* 0x3ff000001604742b */ /* 0x001fd00000000102 */
[----:B------:R-:W-:-:S08]  /*0b00*/  DFMA R4, R4, R4, R4 ;  /* 0x000000040404722b */ /* 0x000fd00000000004 */
[----:B------:R-:W-:-:S08]  /*0b10*/  DFMA R4, R2, R4, R2 ;  /* 0x000000040204722b */ /* 0x000fd00000000002 */
[----:B------:R-:W-:-:S08]  /*0b20*/  DFMA R2, -R22, R4, 1 ;  /* 0x3ff000001602742b */ /* 0x000fd00000000104 */
[----:B------:R-:W-:-:S08]  /*0b30*/  DFMA R2, R4, R2, R4 ;  /* 0x000000020402722b */ /* 0x000fd00000000004 */
[----:B------:R-:W-:-:S08]  /*0b40*/  DMUL R4, R2, UR12 ;  /* 0x0000000c02047c28 */ /* 0x000fd00008000000 */
[----:B------:R-:W-:-:S08]  /*0b50*/  DFMA R8, -R22, R4, UR12 ;  /* 0x0000000c16087e2b */ /* 0x000fd00008000104 */
[----:B------:R-:W-:-:S10]  /*0b60*/  DFMA R2, R2, R8, R4 ;  /* 0x000000080202722b */ /* 0x000fd40000000004 */
[----:B------:R-:W-:-:S05]  /*0b70*/  FFMA R4, RZ, R23, R3 ;  /* 0x00000017ff047223 */ /* 0x000fca0000000003 */
[----:B------:R-:W-:-:S13]  /*0b80*/  FSETP.GT.AND P0, PT, |R4|, 1.469367938527859385e-39, PT ;  /* 0x001000000400780b */ /* 0x000fda0003f04200 */
[----:B------:R-:W-:Y:S05]  /*0b90*/  @P0 BRA P1, `(.L_x_14) ;  /* 0x0000000000240947 */ /* 0x000fea0000800000 */
[----:B------:R-:W-:Y:S01]  /*0ba0*/  IMAD.U32 R3, RZ, RZ, UR13 ;  /* 0x0000000dff037e24 */ /* 0x000fe2000f8e00ff */
[----:B------:R-:W-:Y:S01]  /*0bb0*/  MOV R11, UR13 ;  /* 0x0000000d000b7c02 */ /* 0x000fe20008000f00 */
[----:B------:R-:W-:Y:S01]  /*0bc0*/  IMAD.U32 R10, RZ, RZ, UR12 ;  /* 0x0000000cff0a7e24 */ /* 0x000fe2000f8e00ff */
[----:B------:R-:W-:Y:S01]  /*0bd0*/  MOV R8, 0xc10 ;  /* 0x00000c1000087802 */ /* 0x000fe20000000f00 */
[----:B------:R-:W-:Y:S02]  /*0be0*/  IMAD.U32 R2, RZ, RZ, UR12 ;  /* 0x0000000cff027e24 */ /* 0x000fe4000f8e00ff */
[----:B------:R-:W-:-:S07]  /*0bf0*/  IMAD.MOV.U32 R7, RZ, RZ, R3 ;  /* 0x000000ffff077224 */ /* 0x000fce00078e0003 */
[----:B------:R-:W-:Y:S05]  /*0c00*/  CALL.REL.NOINC `($__internal_0_$__cuda_sm20_div_rn_f64_full) ;  /* 0x0000001800607944 */ /* 0x000fea0003c00000 */
[----:B------:R-:W-:Y:S02]  /*0c10*/  IMAD.MOV.U32 R2, RZ, RZ, R10 ;  /* 0x000000ffff027224 */ /* 0x000fe400078e000a */
[----:B------:R-:W-:-:S07]  /*0c20*/  IMAD.MOV.U32 R3, RZ, RZ, R7 ;  /* 0x000000ffff037224 */ /* 0x000fce00078e0007 */
.L_x_14:
[----:B------:R-:W-:Y:S01]  /*0c30*/  IMAD.U32 R22, RZ, RZ, UR16 ;  /* 0x00000010ff167e24 */ /* 0x000fe2000f8e00ff */
[----:B------:R-:W-:Y:S01]  /*0c40*/  MOV R4, 0x1 ;  /* 0x0000000100047802 */ /* 0x000fe20000000f00 */
[----:B------:R-:W-:Y:S01]  /*0c50*/  IMAD.U32 R0, RZ, RZ, UR15 ;  /* 0x0000000fff007e24 */ /* 0x000fe2000f8e00ff */
[----:B------:R-:W-:-:S03]  /*0c60*/  UIADD3 UR23, UPT, UPT, UR5, UR16, URZ ;  /* 0x0000001005177290 */ /* 0x000fc6000fffe0ff */
[----:B------:R-:W0:Y:S01]  /*0c70*/  LDS.64 R22, [R22+UR5+-0x8] ;  /* 0xfffff80516167984 */ /* 0x000e220008000a00 */
        /* <DEDUP_REMOVED lines=14> */
[----:B------:R-:W-:Y:S01]  /*0d60*/  MOV R8, 0xdc0 ;  /* 0x00000dc000087802 */ /* 0x000fe20000000f00 */
[----:B------:R-:W-:Y:S02]  /*0d70*/  IMAD.U32 R10, RZ, RZ, UR14 ;  /* 0x0000000eff0a7e24 */ /* 0x000fe4000f8e00ff */
[----:B------:R-:W-:Y:S02]  /*0d80*/  IMAD.U32 R11, RZ, RZ, UR15 ;  /* 0x0000000fff0b7e24 */ /* 0x000fe4000f8e00ff */
[----:B------:R-:W-:Y:S02]  /*0d90*/  IMAD.U32 R4, RZ, RZ, UR14 ;  /* 0x0000000eff047e24 */ /* 0x000fe4000f8e00ff */
[----:B------:R-:W-:-:S07]  /*0da0*/  IMAD.MOV.U32 R7, RZ, RZ, R5 ;  /* 0x000000ffff077224 */ /* 0x000fce00078e0005 */
[----:B------:R-:W-:Y:S05]  /*0db0*/  CALL.REL.NOINC `($__internal_0_$__cuda_sm20_div_rn_f64_full) ;  /* 0x0000001400f47944 */ /* 0x000fea0003c00000 */
[----:B------:R-:W-:-:S07]  /*0dc0*/  MOV R11, R7 ;  /* 0x00000007000b7202 */ /* 0x000fce0000000f00 */
.L_x_15:
[----:B------:R-:W0:Y:S01]  /*0dd0*/  I2F.F64.U32 R8, UR7 ;  /* 0x0000000700087d12 */ /* 0x000e220008201800 */
[----:B------:R-:W-:Y:S01]  /*0de0*/  DMUL R24, R10, R2 ;  /* 0x000000020a187228 */ /* 0x000fe20000000000 */
[----:B------:R-:W-:Y:S02]  /*0df0*/  MOV R34, 0xea0 ;  /* 0x00000ea000227802 */ /* 0x000fe40000000f00 */
[--C-:B0-----:R-:W-:Y:S01]  /*0e00*/  SHF.R.U32.HI R0, RZ, 0x14, R9.reuse ;  /* 0x00000014ff007819 */ /* 0x101fe20000011609 */
[----:B------:R-:W-:Y:S02]  /*0e10*/  IMAD.MOV.U32 R36, RZ, RZ, R8 ;  /* 0x000000ffff247224 */ /* 0x000fe400078e0008 */
[----:B------:R-:W-:Y:S01]  /*0e20*/  IMAD.MOV.U32 R7, RZ, RZ, R9 ;  /* 0x000000ffff077224 */ /* 0x000fe200078e0009 */
[----:B------:R-:W-:-:S05]  /*0e30*/  LOP3.LUT R0, R0, 0x7ff, RZ, 0xc0, !PT ;  /* 0x000007ff00007812 */ /* 0x000fca00078ec0ff */
[----:B------:R-:W-:-:S05]  /*0e40*/  VIADD R5, R0, 0xfffffc0c ;  /* 0xfffffc0c00057836 */ /* 0x000fca0000000000 */
[CC--:B------:R-:W-:Y:S02]  /*0e50*/  SHF.L.U32 R0, R8.reuse, R5.reuse, RZ ;  /* 0x0000000508007219 */ /* 0x0c0fe400000006ff */
[----:B------:R-:W-:Y:S02]  /*0e60*/  SHF.L.U64.HI R5, R8, R5, R9 ;  /* 0x0000000508057219 */ /* 0x000fe40000010209 */
[----:B------:R-:W-:-:S04]  /*0e70*/  ISETP.NE.U32.AND P0, PT, R0, RZ, PT ;  /* 0x000000ff0000720c */ /* 0x000fc80003f05070 */
[----:B------:R-:W-:-:S13]  /*0e80*/  ISETP.NE.AND.EX P0, PT, R5, -0x80000000, PT, P0 ;  /* 0x800000000500780c */ /* 0x000fda0003f05300 */
[----:B------:R-:W-:Y:S05]  /*0e90*/  CALL.REL.NOINC `($_Z14var_frac_delayPdS_iS_iidiS_i$__internal_accurate_pow) ;  /* 0x0000001c00487944 */ /* 0x000fea0003c00000 */
[----:B------:R-:W0:Y:S01]  /*0ea0*/  S2UR UR8, SR_CgaCtaId ;  /* 0x00000000000879c3 */ /* 0x000e220000008800 */
[----:B------:R-:W-:Y:S01]  /*0eb0*/  DADD R22, R16, R8 ;  /* 0x0000000010167229 */ /* 0x000fe20000000008 */
[----:B------:R-:W-:Y:S01]  /*0ec0*/  UMOV UR7, 0x400 ;  /* 0x0000040000077882 */ /* 0x000fe20000000000 */
[----:B------:R-:W-:Y:S01]  /*0ed0*/  USHF.L.U32 UR18, UR9, 0x3, URZ ;  /* 0x0000000309127899 */ /* 0x000fe200080006ff */
[----:B------:R-:W-:Y:S01]  /*0ee0*/  IMAD.MOV.U32 R2, RZ, RZ, 0x1 ;  /* 0x00000001ff027424 */ /* 0x000fe200078e00ff */
[----:B------:R-:W-:Y:S01]  /*0ef0*/  UIADD3 UR7, UPT, UPT, UR7, 0x320, URZ ;  /* 0x0000032007077890 */ /* 0x000fe2000fffe0ff */
[----:B------:R-:W-:Y:S01]  /*0f00*/  DADD R20, -RZ, -R4 ;  /* 0x00000000ff147229 */ /* 0x000fe20000000904 */
[----:B------:R-:W1:Y:S01]  /*0f10*/  MUFU.RCP64H R3, R23 ;  /* 0x0000001700037308 */ /* 0x000e620000001800 */
[----:B------:R-:W-:Y:S01]  /*0f20*/  BSSY.RECONVERGENT B0, `(.L_x_16) ;  /* 0x000001c000007945 */ /* 0x000fe20003800200 */
[----:B------:R-:W-:-:S07]  /*0f30*/  LEA R0, R6, -UR18, 0x3 ;  /* 0x8000001206007c11 */ /* 0x000fce000f8e18ff */
[----:B------:R-:W-:Y:S02]  /*0f40*/  FSEL R4, R20, R4, !P0 ;  /* 0x0000000414047208 */ /* 0x000fe40004000000 */
[----:B------:R-:W-:Y:S01]  /*0f50*/  FSEL R5, R21, R5, !P0 ;  /* 0x0000000515057208 */ /* 0x000fe20004000000 */
[----:B0-----:R-:W-:Y:S01]  /*0f60*/  ULEA UR7, UR8, UR7, 0x18 ;  /* 0x0000000708077291 */ /* 0x001fe2000f8ec0ff */
[----:B-1----:R-:W-:-:S04]  /*0f70*/  DFMA R12, -R22, R2, 1 ;  /* 0x3ff00000160c742b */ /* 0x002fc80000000102 */
[----:B------:R-:W-:Y:S01]  /*0f80*/  DMUL R24, R24, R4 ;  /* 0x0000000418187228 */ /* 0x000fe20000000000 */
[----:B------:R-:W-:-:S03]  /*0f90*/  VIADD R0, R0, UR7 ;  /* 0x0000000700007c36 */ /* 0x000fc60008000000 */
[----:B------:R-:W-:Y:S02]  /*0fa0*/  DFMA R12, R12, R12, R12 ;  /* 0x0000000c0c0c722b */ /* 0x000fe4000000000c */
[----:B------:R-:W0:Y:S01]  /*0fb0*/  LDS.64 R10, [R0+UR16+-0x8] ;  /* 0xfffff810000a7984 */ /* 0x000e220008000a00 */
[----:B------:R-:W-:-:S05]  /*0fc0*/  IADD3 R28, PT, PT, R0, UR16, RZ ;  /* 0x00000010001c7c10 */ /* 0x000fca000fffe0ff */
[----:B------:R-:W-:-:S08]  /*0fd0*/  DFMA R12, R2, R12, R2 ;  /* 0x0000000c020c722b */ /* 0x000fd00000000002 */
[----:B------:R-:W-:-:S08]  /*0fe0*/  DFMA R2, -R22, R12, 1 ;  /* 0x3ff000001602742b */ /* 0x000fd0000000010c */
[----:B------:R-:W-:-:S08]  /*0ff0*/  DFMA R2, R12, R2, R12 ;  /* 0x000000020c02722b */ /* 0x000fd0000000000c */
[----:B0-----:R-:W-:Y:S01]  /*1000*/  DMUL R12, R10, R2 ;  /* 0x000000020a0c7228 */ /* 0x001fe20000000000 */
[----:B------:R-:W-:-:S07]  /*1010*/  FSETP.GEU.AND P1, PT, |R11|, 6.5827683646048100446e-37, PT ;  /* 0x036000000b00780b */ /* 0x000fce0003f2e200 */
[----:B------:R-:W-:-:S08]  /*1020*/  DFMA R18, -R22, R12, R10 ;  /* 0x0000000c1612722b */ /* 0x000fd0000000010a */
[----:B------:R-:W-:Y:S02]  /*1030*/  DFMA R2, R2, R18, R12 ;  /* 0x000000120202722b */ /* 0x000fe4000000000c */
[----:B------:R-:W-:-:S08]  /*1040*/  DADD R18, -R16, 1 ;  /* 0x3ff0000010127429 */ /* 0x000fd00000000100 */
[----:B------:R-:W-:Y:S01]  /*1050*/  FFMA R7, RZ, R23, R3 ;  /* 0x00000017ff077223 */ /* 0x000fe20000000003 */
[----:B------:R-:W-:-:S04]  /*1060*/  DADD R4, R8, R18 ;  /* 0x0000000008047229 */ /* 0x000fc80000000012 */
[----:B------:R-:W-:-:S13]  /*1070*/  FSETP.GT.AND P0, PT, |R7|, 1.469367938527859385e-39, PT ;  /* 0x001000000700780b */ /* 0x000fda0003f04200 */
[----:B------:R-:W-:Y:S05]  /*1080*/  @P0 BRA P1, `(.L_x_17) ;  /* 0x0000000000140947 */ /* 0x000fea0000800000 */
[----:B------:R-:W-:Y:S01]  /*1090*/  IMAD.MOV.U32 R7, RZ, RZ, R11 ;  /* 0x000000ffff077224 */ /* 0x000fe200078e000b */
[----:B------:R-:W-:-:S07]  /*10a0*/  MOV R8, 0x10c0 ;  /* 0x000010c000087802 */ /* 0x000fce0000000f00 */
[----:B------:R-:W-:Y:S05]  /*10b0*/  CALL.REL.NOINC `($__internal_0_$__cuda_sm20_div_rn_f64_full) ;  /* 0x0000001400347944 */ /* 0x000fea0003c00000 */
[----:B------:R-:W-:Y:S02]  /*10c0*/  IMAD.MOV.U32 R2, RZ, RZ, R10 ;  /* 0x000000ffff027224 */ /* 0x000fe400078e000a */
[----:B------:R-:W-:-:S07]  /*10d0*/  IMAD.MOV.U32 R3, RZ, RZ, R7 ;  /* 0x000000ffff037224 */ /* 0x000fce00078e0007 */
.L_x_17:
[----:B------:R-:W-:Y:S05]  /*10e0*/  BSYNC.RECONVERGENT B0 ;  /* 0x0000000000007941 */ /* 0x000fea0003800200 */
.L_x_16:
[----:B------:R-:W0:Y:S01]  /*10f0*/  MUFU.RCP64H R11, R5 ;  /* 0x00000005000b7308 */ /* 0x000e220000001800 */
[----:B------:R-:W-:Y:S01]  /*1100*/  IMAD.MOV.U32 R10, RZ, RZ, 0x1 ;  /* 0x00000001ff0a7424 */ /* 0x000fe200078e00ff */
[----:B------:R1:W2:Y:S01]  /*1110*/  LDS.64 R8, [R0+UR17+0x8] ;  /* 0x0000081100087984 */ /* 0x0002a20008000a00 */
[----:B------:R-:W-:Y:S01]  /*1120*/  BSSY.RECONVERGENT B0, `(.L_x_18) ;  /* 0x0000015000007945 */ /* 0x000fe20003800200 */
[----:B-1----:R-:W-:-:S03]  /*1130*/  VIADD R0, R0, UR17 ;  /* 0x0000001100007c36 */ /* 0x002fc60008000000 */
[----:B0-----:R-:W-:-:S08]  /*1140*/  DFMA R12, -R4, R10, 1 ;  /* 0x3ff00000040c742b */ /* 0x001fd0000000010a */
[----:B------:R-:W-:-:S08]  /*1150*/  DFMA R12, R12, R12, R12 ;  /* 0x0000000c0c0c722b */ /* 0x000fd0000000000c */
[----:B------:R-:W-:-:S08]  /*1160*/  DFMA R12, R10, R12, R10 ;  /* 0x0000000c0a0c722b */ /* 0x000fd0000000000a */
[----:B------:R-:W-:Y:S01]  /*1170*/  DFMA R10, -R4, R12, 1 ;  /* 0x3ff00000040a742b */ /* 0x000fe2000000010c */
[----:B--2---:R-:W-:-:S07]  /*1180*/  FSETP.GEU.AND P1, PT, |R9|, 6.5827683646048100446e-37, PT ;  /* 0x036000000900780b */ /* 0x004fce0003f2e200 */
[----:B------:R-:W-:-:S08]  /*1190*/  DFMA R10, R12, R10, R12 ;  /* 0x0000000a0c0a722b */ /* 0x000fd0000000000c */
[----:B------:R-:W-:-:S08]  /*11a0*/  DMUL R12, R8, R10 ;  /* 0x0000000a080c7228 */ /* 0x000fd00000000000 */
[----:B------:R-:W-:-:S08]  /*11b0*/  DFMA R20, -R4, R12, R8 ;  /* 0x0000000c0414722b */ /* 0x000fd00000000108 */
[----:B------:R-:W-:-:S10]  /*11c0*/  DFMA R10, R10, R20, R12 ;  /* 0x000000140a0a722b */ /* 0x000fd4000000000c */
[----:B------:R-:W-:-:S05]  /*11d0*/  FFMA R7, RZ, R5, R11 ;  /* 0x00000005ff077223 */ /* 0x000fca000000000b */
[----:B------:R-:W-:-:S13]  /*11e0*/  FSETP.GT.AND P0, PT, |R7|, 1.469367938527859385e-39, PT ;  /* 0x001000000700780b */ /* 0x000fda0003f04200 */
[----:B------:R-:W-:Y:S05]  /*11f0*/  @P0 BRA P1, `(.L_x_19) ;  /* 0x00000000001c0947 */ /* 0x000fea0000800000 */
[----:B------:R-:W-:Y:S01]  /*1200*/  MOV R10, R8 ;  /* 0x00000008000a7202 */ /* 0x000fe20000000f00 */
[----:B------:R-:W-:Y:S01]  /*1210*/  IMAD.MOV.U32 R7, RZ, RZ, R9 ;  /* 0x000000ffff077224 */ /* 0x000fe200078e0009 */
[----:B------:R-:W-:Y:S01]  /*1220*/  MOV R8, 0x1260 ;  /* 0x0000126000087802 */ /* 0x000fe20000000f00 */
[----:B------:R-:W-:Y:S02]  /*1230*/  IMAD.MOV.U32 R22, RZ, RZ, R4 ;  /* 0x000000ffff167224 */ /* 0x000fe400078e0004 */
[----:B------:R-:W-:-:S07]  /*1240*/  IMAD.MOV.U32 R23, RZ, RZ, R5 ;  /* 0x000000ffff177224 */ /* 0x000fce00078e0005 */
[----:B------:R-:W-:Y:S05]  /*1250*/  CALL.REL.NOINC `($__internal_0_$__cuda_sm20_div_rn_f64_full) ;  /* 0x0000001000cc7944 */ /* 0x000fea0003c00000 */
[----:B------:R-:W-:-:S07]  /*1260*/  IMAD.MOV.U32 R11, RZ, RZ, R7 ;  /* 0x000000ffff0b7224 */ /* 0x000fce00078e0007 */
.L_x_19:
[----:B------:R-:W-:Y:S05]  /*1270*/  BSYNC.RECONVERGENT B0 ;  /* 0x0000000000007941 */ /* 0x000fea0003800200 */
.L_x_18:
[----:B------:R-:W0:Y:S01]  /*1280*/  LDS.64 R22, [UR22] ;  /* 0x00000016ff167984 */ /* 0x000e220008000a00 */
[----:B------:R-:W-:Y:S01]  /*1290*/  IMAD.MOV.U32 R4, RZ, RZ, 0x1 ;  /* 0x00000001ff047424 */ /* 0x000fe200078e00ff */
[----:B------:R-:W-:-:S08]  /*12a0*/  DADD R2, R10, R2 ;  /* 0x000000000a027229 */ /* 0x000fd00000000002 */
[----:B------:R-:W-:Y:S01]  /*12b0*/  DFMA R24, R24, R2, R26 ;  /* 0x000000021818722b */ /* 0x000fe2000000001a */
        /* <DEDUP_REMOVED lines=8> */
[----:B------:R-:W-:Y:S01]  /*1340*/  DFMA R4, R4, R12, R8 ;  /* 0x0000000c0404722b */ /* 0x000fe20000000008 */
[----:B------:R-:W-:-:S04]  /*1350*/  MOV R8, UR13 ;  /* 0x0000000d00087c02 */ /* 0x000fc80008000f00 */
[----:B------:R-:W-:-:S05]  /*1360*/  FSETP.GEU.AND P1, PT, |R8|, 6.5827683646048100446e-37, PT ;  /* 0x036000000800780b */ /* 0x000fca0003f2e200 */
        /* <DEDUP_REMOVED lines=10> */
[----:B------:R-:W-:Y:S01]  /*1410*/  MOV R4, R10 ;  /* 0x0000000a00047202 */ /* 0x000fe20000000f00 */
[----:B------:R-:W-:-:S07]  /*1420*/  IMAD.MOV.U32 R5, RZ, RZ, R7 ;  /* 0x000000ffff057224 */ /* 0x000fce00078e0007 */
.L_x_20:
[----:B------:R-:W0:Y:S01]  /*1430*/  LDS.64 R22, [UR23] ;  /* 0x00000017ff167984 */ /* 0x000e220008000a00 */
[----:B------:R-:W-:Y:S01]  /*1440*/  IMAD.MOV.U32 R2, RZ, RZ, 0x1 ;  /* 0x00000001ff027424 */ /* 0x000fe200078e00ff */
[----:B0-----:R-:W0:Y:S05]  /*1450*/  MUFU.RCP64H R3, R23 ;  /* 0x0000001700037308 */ /* 0x001e2a0000001800 */
        /* <DEDUP_REMOVED lines=8> */
[----:B------:R-:W-:-:S05]  /*14e0*/  IMAD.U32 R2, RZ, RZ, UR15 ;  /* 0x0000000fff027e24 */ /* 0x000fca000f8e00ff */
[----:B------:R-:W-:-:S04]  /*14f0*/  FSETP.GEU.AND P1, PT, |R2|, 6.5827683646048100446e-37, PT ;  /* 0x036000000200780b */ /* 0x000fc80003f2e200 */
        /* <DEDUP_REMOVED lines=10> */
[----:B------:R-:W-:-:S07]  /*15a0*/  IMAD.MOV.U32 R11, RZ, RZ, R7 ;  /* 0x000000ffff0b7224 */ /* 0x000fce00078e0007 */
.L_x_21:
[----:B------:R-:W-:Y:S01]  /*15b0*/  UIADD3 UR4, UPT, UPT, UR4, 0x2, URZ ;  /* 0x0000000204047890 */ /* 0x000fe2000fffe0ff */
[----:B------:R-:W-:Y:S01]  /*15c0*/  DMUL R26, R10, R4 ;  /* 0x000000040a1a7228 */ /* 0x000fe20000000000 */
[----:B------:R-:W-:-:S07]  /*15d0*/  MOV R34, 0x1690 ;  /* 0x0000169000227802 */ /* 0x000fce0000000f00 */
[----:B------:R-:W0:Y:S02]  /*15e0*/  I2F.F64.U32 R8, UR4 ;  /* 0x0000000400087d12 */ /* 0x000e240008201800 */
[----:B0-----:R-:W-:Y:S01]  /*15f0*/  SHF.R.U32.HI R2, RZ, 0x14, R9 ;  /* 0x00000014ff027819 */ /* 0x001fe20000011609 */
[----:B------:R-:W-:Y:S01]  /*1600*/  IMAD.MOV.U32 R36, RZ, RZ, R8 ;  /* 0x000000ffff247224 */ /* 0x000fe200078e0008 */
[----:B------:R-:W-:Y:S02]  /*1610*/  MOV R7, R9 ;  /* 0x0000000900077202 */ /* 0x000fe40000000f00 */
[----:B------:R-:W-:-:S05]  /*1620*/  LOP3.LUT R2, R2, 0x7ff, RZ, 0xc0, !PT ;  /* 0x000007ff02027812 */ /* 0x000fca00078ec0ff */
[----:B------:R-:W-:-:S05]  /*1630*/  VIADD R3, R2, 0xfffffc0c ;  /* 0xfffffc0c02037836 */ /* 0x000fca0000000000 */
[CC--:B------:R-:W-:Y:S02]  /*1640*/  SHF.L.U32 R2, R8.reuse, R3.reuse, RZ ;  /* 0x0000000308027219 */ /* 0x0c0fe400000006ff */
[----:B------:R-:W-:Y:S02]  /*1650*/  SHF.L.U64.HI R3, R8, R3, R9 ;  /* 0x0000000308037219 */ /* 0x000fe40000010209 */
[----:B------:R-:W-:-:S04]  /*1660*/  ISETP.NE.U32.AND P0, PT, R2, RZ, PT ;  /* 0x000000ff0200720c */ /* 0x000fc80003f05070 */
[----:B------:R-:W-:-:S13]  /*1670*/  ISETP.NE.AND.EX P0, PT, R3, -0x80000000, PT, P0 ;  /* 0x800000000300780c */ /* 0x000fda0003f05300 */
[----:B------:R-:W-:Y:S05]  /*1680*/  CALL.REL.NOINC `($_Z14var_frac_delayPdS_iS_iidiS_i$__internal_accurate_pow) ;  /* 0x00000014004c7944 */ /* 0x000fea0003c00000 */
[--C-:B------:R-:W-:Y:S01]  /*1690*/  DADD R22, R16, R8.reuse ;  /* 0x0000000010167229 */ /* 0x100fe20000000008 */
[----:B------:R-:W-:Y:S01]  /*16a0*/  IMAD.MOV.U32 R2, RZ, RZ, 0x1 ;  /* 0x00000001ff027424 */ /* 0x000fe200078e00ff */
[----:B------:R-:W0:Y:S01]  /*16b0*/  LDS.64 R10, [R28] ;  /* 0x000000001c0a7984 */ /* 0x000e220000000a00 */
[----:B------:R-:W-:Y:S01]  /*16c0*/  BSSY.RECONVERGENT B0, `(.L_x_22) ;  /* 0x0000018000007945 */ /* 0x000fe20003800200 */
[----:B------:R-:W-:Y:S02]  /*16d0*/  DADD R18, R18, R8 ;  /* 0x0000000012127229 */ /* 0x000fe40000000008 */
[----:B------:R-:W1:Y:S02]  /*16e0*/  MUFU.RCP64H R3, R23 ;  /* 0x0000001700037308 */ /* 0x000e640000001800 */
[----:B-1----:R-:W-:-:S08]  /*16f0*/  DFMA R12, -R22, R2, 1 ;  /* 0x3ff00000160c742b */ /* 0x002fd00000000102 */
[----:B------:R-:W-:-:S08]  /*1700*/  DFMA R12, R12, R12, R12 ;  /* 0x0000000c0c0c722b */ /* 0x000fd0000000000c */
[----:B------:R-:W-:Y:S01]  /*1710*/  DFMA R12, R2, R12, R2 ;  /* 0x0000000c020c722b */ /* 0x000fe20000000002 */
[----:B0-----:R-:W-:-:S07]  /*1720*/  FSETP.GEU.AND P1, PT, |R11|, 6.5827683646048100446e-37, PT ;  /* 0x036000000b00780b */ /* 0x001fce0003f2e200 */
[----:B------:R-:W-:-:S08]  /*1730*/  DFMA R2, -R22, R12, 1 ;  /* 0x3ff000001602742b */ /* 0x000fd0000000010c */
[----:B------:R-:W-:-:S08]  /*1740*/  DFMA R2, R12, R2, R12 ;  /* 0x000000020c02722b */ /* 0x000fd0000000000c */
[----:B------:R-:W-:-:S08]  /*1750*/  DMUL R12, R10, R2 ;  /* 0x000000020a0c7228 */ /* 0x000fd00000000000 */
[----:B------:R-:W-:-:S08]  /*1760*/  DFMA R20, -R22, R12, R10 ;  /* 0x0000000c1614722b */ /* 0x000fd0000000010a */
[----:B------:R-:W-:Y:S02]  /*1770*/  DFMA R2, R2, R20, R12 ;  /* 0x000000140202722b */ /* 0x000fe4000000000c */
[----:B------:R-:W-:-:S08]  /*1780*/  DADD R12, -RZ, -R4 ;  /* 0x00000000ff0c7229 */ /* 0x000fd00000000904 */
[----:B------:R-:W-:Y:S02]  /*1790*/  FFMA R7, RZ, R23, R3 ;  /* 0x00000017ff077223 */ /* 0x000fe40000000003 */
[----:B------:R-:W-:Y:S02]  /*17a0*/  FSEL R4, R12, R4, !P0 ;  /* 0x000000040c047208 */ /* 0x000fe40004000000 */
[----:B------:R-:W-:Y:S02]  /*17b0*/  FSEL R5, R13, R5, !P0 ;  /* 0x000000050d057208 */ /* 0x000fe40004000000 */
[----:B------:R-:W-:-:S04]  /*17c0*/  FSETP.GT.AND P0, PT, |R7|, 1.469367938527859385e-39, PT ;  /* 0x001000000700780b */ /* 0x000fc80003f04200 */
[----:B------:R-:W-:-:S09]  /*17d0*/  DMUL R26, R26, R4 ;  /* 0x000000041a1a7228 */ /* 0x000fd20000000000 */
[----:B------:R-:W-:Y:S05]  /*17e0*/  @P0 BRA P1, `(.L_x_23) ;  /* 0x0000000000140947 */ /* 0x000fea0000800000 */
[----:B------:R-:W-:Y:S01]  /*17f0*/  IMAD.MOV.U32 R7, RZ, RZ, R11 ;  /* 0x000000ffff077224 */ /* 0x000fe200078e000b */
[----:B------:R-:W-:-:S07]  /*1800*/  MOV R8, 0x1820 ;  /* 0x0000182000087802 */ /* 0x000fce0000000f00 */
[----:B------:R-:W-:Y:S05]  /*1810*/  CALL.REL.NOINC `($__internal_0_$__cuda_sm20_div_rn_f64_full) ;  /* 0x0000000c005c7944 */ /* 0x000fea0003c00000 */
[----:B------:R-:W-:Y:S02]  /*1820*/  IMAD.MOV.U32 R2, RZ, RZ, R10 ;  /* 0x000000ffff027224 */ /* 0x000fe400078e000a */
[----:B------:R-:W-:-:S07]  /*1830*/  IMAD.MOV.U32 R3, RZ, RZ, R7 ;  /* 0x000000ffff037224 */ /* 0x000fce00078e0007 */
.L_x_23:
[----:B------:R-:W-:Y:S05]  /*1840*/  BSYNC.RECONVERGENT B0 ;  /* 0x0000000000007941 */ /* 0x000fea0003800200 */
.L_x_22:
[----:B------:R-:W0:Y:S01]  /*1850*/  MUFU.RCP64H R9, R19 ;  /* 0x0000001300097308 */ /* 0x000e220000001800 */
[----:B------:R-:W-:Y:S01]  /*1860*/  IMAD.MOV.U32 R8, RZ, RZ, 0x1 ;  /* 0x00000001ff087424 */ /* 0x000fe200078e00ff */
[----:B------:R-:W1:Y:S01]  /*1870*/  LDS.64 R4, [R0] ;  /* 0x0000000000047984 */ /* 0x000e620000000a00 */
[----:B------:R-:W-:Y:S04]  /*1880*/  BSSY.RECONVERGENT B0, `(.L_x_24) ;  /* 0x0000014000007945 */ /* 0x000fe80003800200 */
[----:B0-----:R-:W-:-:S08]  /*1890*/  DFMA R10, -R18, R8, 1 ;  /* 0x3ff00000120a742b */ /* 0x001fd00000000108 */
[----:B------:R-:W-:-:S08]  /*18a0*/  DFMA R10, R10, R10, R10 ;  /* 0x0000000a0a0a722b */ /* 0x000fd0000000000a */
[----:B------:R-:W-:-:S08]  /*18b0*/  DFMA R10, R8, R10, R8 ;  /* 0x0000000a080a722b */ /* 0x000fd00000000008 */
[----:B------:R-:W-:Y:S01]  /*18c0*/  DFMA R8, -R18, R10, 1 ;  /* 0x3ff000001208742b */ /* 0x000fe2000000010a */
[----:B-1----:R-:W-:-:S07]  /*18d0*/  FSETP.GEU.AND P1, PT, |R5|, 6.5827683646048100446e-37, PT ;  /* 0x036000000500780b */ /* 0x002fce0003f2e200 */
        /* <DEDUP_REMOVED lines=14> */
.L_x_25:
[----:B------:R-:W-:Y:S05]  /*19c0*/  BSYNC.RECONVERGENT B0 ;  /* 0x0000000000007941 */ /* 0x000fea0003800200 */
.L_x_24:
[----:B------:R-:W-:Y:S01]  /*19d0*/  ULOP3.LUT UR7, UR6, 0xfffffffe, URZ, 0xc0, !UPT ;  /* 0xfffffffe06077892 */ /* 0x000fe2000f8ec0ff */
[----:B------:R-:W-:Y:S01]  /*19e0*/  DADD R2, R10, R2 ;  /* 0x000000000a027229 */ /* 0x000fe20000000002 */
[----:B------:R-:W-:Y:S02]  /*19f0*/  UIADD3 UR16, UPT, UPT, UR16, 0x10, URZ ;  /* 0x0000001010107890 */ /* 0x000fe4000fffe0ff */
[----:B------:R-:W-:Y:S02]  /*1a00*/  UISETP.NE.AND UP0, UPT, UR4, UR7, UPT ;  /* 0x000000070400728c */ /* 0x000fe4000bf05270 */
[----:B------:R-:W-:-:S03]  /*1a10*/  UIADD3 UR17, UPT, UPT, UR17, -0x10, URZ ;  /* 0xfffffff011117890 */ /* 0x000fc6000fffe0ff */
[----:B------:R-:W-:-:S04]  /*1a20*/  DFMA R26, R26, R2, R24 ;  /* 0x000000021a1a722b */ /* 0x000fc80000000018 */
[----:B------:R-:W-:Y:S07]  /*1a30*/  BRA.U UP0, `(.L_x_26) ;  /* 0xfffffff1000c7547 */ /* 0x000fee000b83ffff */
[----:B------:R-:W-:-:S12]  /*1a40*/  UIADD3 UR4, UPT, UPT, UR4, 0x1, URZ ;  /* 0x0000000104047890 */ /* 0x000fd8000fffe0ff */
.L_x_13:
[----:B------:R-:W-:-:S04]  /*1a50*/  ULOP3.LUT UR6, UR6, 0x1, URZ, 0xc0, !UPT ;  /* 0x0000000106067892 */ /* 0x000fc8000f8ec0ff */
[----:B------:R-:W-:-:S09]  /*1a60*/  UISETP.NE.U32.AND UP0, UPT, UR6, 0x1, UPT ;  /* 0x000000010600788c */ /* 0x000fd2000bf05070 */
[----:B------:R-:W-:Y:S05]  /*1a70*/  BRA.U UP0, `(.L_x_12) ;  /* 0x00000009000c7547 */ /* 0x000fea000b800000 */
[----:B------:R-:W-:Y:S01]  /*1a80*/  USHF.L.U32 UR7, UR4, 0x3, URZ ;  /* 0x0000000304077899 */ /* 0x000fe200080006ff */
[----:B------:R-:W-:Y:S01]  /*1a90*/  MOV R2, 0x1 ;  /* 0x0000000100027802 */ /* 0x000fe20000000f00 */
[----:B------:R-:W-:Y:S02]  /*1aa0*/  IMAD.U32 R0, RZ, RZ, UR13 ;  /* 0x0000000dff007e24 */ /* 0x000fe4000f8e00ff */
[----:B------:R-:W-:-:S03]  /*1ab0*/  ULOP3.LUT UR6, UR7, 0xfffffff8, URZ, 0x3c, !UPT ;  /* 0xfffffff807067892 */ /* 0x000fc6000f8e3cff */
[----:B------:R-:W-:-:S03]  /*1ac0*/  FSETP.GEU.AND P1, PT, |R0|, 6.5827683646048100446e-37, PT ;  /* 0x036000000000780b */ /* 0x000fc60003f2e200 */
[----:B------:R-:W-:-:S06]  /*1ad0*/  IMAD.U32 R22, RZ, RZ, UR6 ;  /* 0x00000006ff167e24 */ /* 0x000fcc000f8e00ff */
[----:B------:R-:W0:Y:S02]  /*1ae0*/  LDS.64 R22, [R22+UR5] ;  /* 0x0000000516167984 */ /* 0x000e240008000a00 */
        /* <DEDUP_REMOVED lines=15> */
[----:B------:R-:W-:Y:S01]  /*1be0*/  IMAD.U32 R11, RZ, RZ, UR13 ;  /* 0x0000000dff0b7e24 */ /* 0x000fe2000f8e00ff */
[----:B------:R-:W-:Y:S01]  /*1bf0*/  MOV R7, R3 ;  /* 0x0000000300077202 */ /* 0x000fe20000000f00 */
[----:B------:R-:W-:-:S07]  /*1c00*/  IMAD.U32 R2, RZ, RZ, UR12 ;  /* 0x0000000cff027e24 */ /* 0x000fce000f8e00ff */
[----:B------:R-:W-:Y:S05]  /*1c10*/  CALL.REL.NOINC `($__internal_0_$__cuda_sm20_div_rn_f64_full) ;  /* 0x00000008005c7944 */ /* 0x000fea0003c00000 */
[----:B------:R-:W-:Y:S02]  /*1c20*/  IMAD.MOV.U32 R2, RZ, RZ, R10 ;  /* 0x000000ffff027224 */ /* 0x000fe400078e000a */
[----:B------:R-:W-:-:S07]  /*1c30*/  IMAD.MOV.U32 R3, RZ, RZ, R7 ;  /* 0x000000ffff037224 */ /* 0x000fce00078e0007 */
.L_x_27:
[----:B------:R-:W-:Y:S02]  /*1c40*/  IMAD.U32 R22, RZ, RZ, UR7 ;  /* 0x00000007ff167e24 */ /* 0x000fe4000f8e00ff */
[----:B------:R-:W-:Y:S02]  /*1c50*/  IMAD.MOV.U32 R4, RZ, RZ, 0x1 ;  /* 0x00000001ff047424 */ /* 0x000fe400078e00ff */
[----:B------:R-:W-:Y:S02]  /*1c60*/  IMAD.U32 R0, RZ, RZ, UR15 ;  /* 0x0000000fff007e24 */ /* 0x000fe4000f8e00ff */
[----:B------:R-:W0:Y:S03]  /*1c70*/  LDS.64 R22, [R22+UR5] ;  /* 0x0000000516167984 */ /* 0x000e260008000a00 */
        /* <DEDUP_REMOVED lines=21> */
.L_x_28:
[----:B------:R-:W0:Y:S01]  /*1dd0*/  I2F.F64.U32 R8, UR4 ;  /* 0x0000000400087d12 */ /* 0x000e220008201800 */
[----:B------:R-:W-:Y:S01]  /*1de0*/  DMUL R24, R10, R2 ;  /* 0x000000020a187228 */ /* 0x000fe20000000000 */
[----:B------:R-:W-:Y:S02]  /*1df0*/  MOV R34, 0x1ea0 ;  /* 0x00001ea000227802 */ /* 0x000fe40000000f00 */
[--C-:B0-----:R-:W-:Y:S01]  /*1e00*/  SHF.R.U32.HI R0, RZ, 0x14, R9.reuse ;  /* 0x00000014ff007819 */ /* 0x101fe20000011609 */
[----:B------:R-:W-:Y:S02]  /*1e10*/  IMAD.MOV.U32 R36, RZ, RZ, R8 ;  /* 0x000000ffff247224 */ /* 0x000fe400078e0008 */
[----:B------:R-:W-:Y:S01]  /*1e20*/  IMAD.MOV.U32 R7, RZ, RZ, R9 ;  /* 0x000000ffff077224 */ /* 0x000fe200078e0009 */
[----:B------:R-:W-:-:S04]  /*1e30*/  LOP3.LUT R0, R0, 0x7ff, RZ, 0xc0, !PT ;  /* 0x000007ff00007812 */ /* 0x000fc800078ec0ff */
[----:B------:R-:W-:-:S04]  /*1e40*/  IADD3 R5, PT, PT, R0, -0x3f4, RZ ;  /* 0xfffffc0c00057810 */ /* 0x000fc80007ffe0ff */
        /* <DEDUP_REMOVED lines=8> */
[----:B------:R-:W-:Y:S01]  /*1ed0*/  IMAD.U32 R7, RZ, RZ, UR4 ;  /* 0x00000004ff077e24 */ /* 0x000fe2000f8e00ff */
[----:B------:R-:W-:Y:S01]  /*1ee0*/  UIADD3 UR5, UPT, UPT, UR5, 0x320, URZ ;  /* 0x0000032005057890 */ /* 0x000fe2000fffe0ff */
[----:B------:R-:W-:Y:S01]  /*1ef0*/  IMAD.MOV.U32 R2, RZ, RZ, 0x1 ;  /* 0x00000001ff027424 */ /* 0x000fe200078e00ff */
[----:B------:R-:W-:Y:S01]  /*1f00*/  BSSY.RECONVERGENT B0, `(.L_x_29) ;  /* 0x000001d000007945 */ /* 0x000fe20003800200 */
[----:B------:R-:W1:Y:S01]  /*1f10*/  MUFU.RCP64H R3, R23 ;  /* 0x0000001700037308 */ /* 0x000e620000001800 */
[----:B------:R-:W-:Y:S01]  /*1f20*/  IADD3 R0, PT, PT, R7, -UR9, R6 ;  /* 0x8000000907007c10 */ /* 0x000fe2000fffe006 */
[----:B0-----:R-:W-:Y:S02]  /*1f30*/  ULEA UR5, UR6, UR5, 0x18 ;  /* 0x0000000506057291 */ /* 0x001fe4000f8ec0ff */
[----:B-1----:R-:W-:-:S04]  /*1f40*/  DFMA R12, -R22, R2, 1 ;  /* 0x3ff00000160c742b */ /* 0x002fc80000000102 */
[----:B------:R-:W-:-:S04]  /*1f50*/  LEA R0, R0, UR5, 0x3 ;  /* 0x0000000500007c11 */ /* 0x000fc8000f8e18ff */
[----:B------:R-:W-:Y:S01]  /*1f60*/  DFMA R12, R12, R12, R12 ;  /* 0x0000000c0c0c722b */ /* 0x000fe2000000000c */
[----:B------:R-:W0:Y:S07]  /*1f70*/  LDS.64 R10, [R0] ;  /* 0x00000000000a7984 */ /* 0x000e2e0000000a00 */
[----:B------:R-:W-:-:S08]  /*1f80*/  DFMA R12, R2, R12, R2 ;  /* 0x0000000c020c722b */ /* 0x000fd00000000002 */
[----:B------:R-:W-:-:S08]  /*1f90*/  DFMA R2, -R22, R12, 1 ;  /* 0x3ff000001602742b */ /* 0x000fd0000000010c */
[----:B------:R-:W-:-:S08]  /*1fa0*/  DFMA R2, R12, R2, R12 ;  /* 0x000000020c02722b */ /* 0x000fd0000000000c */
[----:B0-----:R-:W-:Y:S01]  /*1fb0*/  DMUL R18, R10, R2 ;  /* 0x000000020a127228 */ /* 0x001fe20000000000 */
[----:B------:R-:W-:-:S07]  /*1fc0*/  FSETP.GEU.AND P1, PT, |R11|, 6.5827683646048100446e-37, PT ;  /* 0x036000000b00780b */ /* 0x000fce0003f2e200 */
[----:B------:R-:W-:-:S08]  /*1fd0*/  DFMA R12, -R22, R18, R10 ;  /* 0x00000012160c722b */ /* 0x000fd0000000010a */
[----:B------:R-:W-:Y:S02]  /*1fe0*/  DFMA R18, R2, R12, R18 ;  /* 0x0000000c0212722b */ /* 0x000fe40000000012 */
[----:B------:R-:W-:Y:S02]  /*1ff0*/  DADD R2, -RZ, -R4 ;  /* 0x00000000ff027229 */ /* 0x000fe40000000904 */
[----:B------:R-:W-:-:S06]  /*2000*/  DADD R12, -R16, 1 ;  /* 0x3ff00000100c7429 */ /* 0x000fcc0000000100 */
[----:B------:R-:W-:Y:S02]  /*2010*/  FFMA R0, RZ, R23, R19 ;  /* 0x00000017ff007223 */ /* 0x000fe40000000013 */
[----:B------:R-:W-:Y:S02]  /*2020*/  FSEL R4, R2, R4, !P0 ;  /* 0x0000000402047208 */ /* 0x000fe40004000000 */
[----:B------:R-:W-:Y:S01]  /*2030*/  FSEL R5, R3, R5, !P0 ;  /* 0x0000000503057208 */ /* 0x000fe20004000000 */
[----:B------:R-:W-:Y:S01]  /*2040*/  DADD R2, R12, R8 ;  /* 0x000000000c027229 */ /* 0x000fe20000000008 */
[----:B------:R-:W-:-:S04]  /*2050*/  FSETP.GT.AND P0, PT, |R0|, 1.469367938527859385e-39, PT ;  /* 0x001000000000780b */ /* 0x000fc80003f04200 */
[----:B------:R-:W-:-:S09]  /*2060*/  DMUL R4, R24, R4 ;  /* 0x0000000418047228 */ /* 0x000fd20000000000 */
[----:B------:R-:W-:Y:S05]  /*2070*/  @P0 BRA P1, `(.L_x_30) ;  /* 0x0000000000140947 */ /* 0x000fea0000800000 */
[----:B------:R-:W-:Y:S01]  /*2080*/  IMAD.MOV.U32 R7, RZ, RZ, R11 ;  /* 0x000000ffff077224 */ /* 0x000fe200078e000b */
[----:B------:R-:W-:-:S07]  /*2090*/  MOV R8, 0x20b0 ;  /* 0x000020b000087802 */ /* 0x000fce0000000f00 */
[----:B------:R-:W-:Y:S05]  /*20a0*/  CALL.REL.NOINC `($__internal_0_$__cuda_sm20_div_rn_f64_full) ;  /* 0x0000000400387944 */ /* 0x000fea0003c00000 */
[----:B------:R-:W-:Y:S01]  /*20b0*/  MOV R18, R10 ;  /* 0x0000000a00127202 */ /* 0x000fe20000000f00 */
[----:B------:R-:W-:-:S07]  /*20c0*/  IMAD.MOV.U32 R19, RZ, RZ, R7 ;  /* 0x000000ffff137224 */ /* 0x000fce00078e0007 */
.L_x_30:
[----:B------:R-:W-:Y:S05]  /*20d0*/  BSYNC.RECONVERGENT B0 ;  /* 0x0000000000007941 */ /* 0x000fea0003800200 */
.L_x_29:
[----:B------:R-:W0:Y:S01]  /*20e0*/  MUFU.RCP64H R11, R3 ;  /* 0x00000003000b7308 */ /* 0x000e220000001800 */
[----:B------:R-:W-:Y:S01]  /*20f0*/  IMAD.U32 R7, RZ, RZ, UR4 ;  /* 0x00000004ff077e24 */ /* 0x000fe2000f8e00ff */
[----:B------:R-:W-:Y:S01]  /*2100*/  BSSY.RECONVERGENT B0, `(.L_x_31) ;  /* 0x0000018000007945 */ /* 0x000fe20003800200 */
[----:B------:R-:W-:-:S03]  /*2110*/  IMAD.MOV.U32 R10, RZ, RZ, 0x1 ;  /* 0x00000001ff0a7424 */ /* 0x000fc600078e00ff */
[----:B------:R-:W-:-:S04]  /*2120*/  IADD3 R0, PT, PT, R6, -UR9, -R7 ;  /* 0x8000000906007c10 */ /* 0x000fc8000fffe807 */
[----:B------:R-:W-:-:S05]  /*2130*/  LEA R0, R0, UR5, 0x3 ;  /* 0x0000000500007c11 */ /* 0x000fca000f8e18ff */
[----:B------:R-:W1:Y:S01]  /*2140*/  LDS.64 R8, [R0+-0x8] ;  /* 0xfffff80000087984 */ /* 0x000e620000000a00 */
[----:B0-----:R-:W-:-:S08]  /*2150*/  DFMA R12, -R2, R10, 1 ;  /* 0x3ff00000020c742b */ /* 0x001fd0000000010a */
[----:B------:R-:W-:-:S08]  /*2160*/  DFMA R12, R12, R12, R12 ;  /* 0x0000000c0c0c722b */ /* 0x000fd0000000000c */
[----:B------:R-:W-:-:S08]  /*2170*/  DFMA R12, R10, R12, R10 ;  /* 0x0000000c0a0c722b */ /* 0x000fd0000000000a */
[----:B------:R-:W-:-:S08]  /*2180*/  DFMA R10, -R2, R12, 1 ;  /* 0x3ff00000020a742b */ /* 0x000fd0000000010c */
[----:B------:R-:W-:Y:S01]  /*2190*/  DFMA R10, R12, R10, R12 ;  /* 0x0000000a0c0a722b */ /* 0x000fe2000000000c */
[----:B-1----:R-:W-:-:S07]  /*21a0*/  FSETP.GEU.AND P1, PT, |R9|, 6.5827683646048100446e-37, PT ;  /* 0x036000000900780b */ /* 0x002fce0003f2e200 */
[----:B------:R-:W-:-:S08]  /*21b0*/  DMUL R12, R8, R10 ;  /* 0x0000000a080c7228 */ /* 0x000fd00000000000 */
[----:B------:R-:W-:-:S08]  /*21c0*/  DFMA R20, -R2, R12, R8 ;  /* 0x0000000c0214722b */ /* 0x000fd00000000108 */
[----:B------:R-:W-:-:S10]  /*21d0*/  DFMA R10, R10, R20, R12 ;  /* 0x000000140a0a722b */ /* 0x000fd4000000000c */
[----:B------:R-:W-:-:S05]  /*21e0*/  FFMA R7, RZ, R3, R11 ;  /* 0x00000003ff077223 */ /* 0x000fca000000000b */
[----:B------:R-:W-:-:S13]  /*21f0*/  FSETP.GT.AND P0, PT, |R7|, 1.469367938527859385e-39, PT ;  /* 0x001000000700780b */ /* 0x000fda0003f04200 */
[----:B------:R-:W-:Y:S05]  /*2200*/  @P0 BRA P1, `(.L_x_32) ;  /* 0x00000000001c0947 */ /* 0x000fea0000800000 */
[----:B------:R-:W-:Y:S01]  /*2210*/  IMAD.MOV.U32 R10, RZ, RZ, R8 ;  /* 0x000000ffff0a7224 */ /* 0x000fe200078e0008 */
[----:B------:R-:W-:Y:S01]  /*2220*/  MOV R22, R2 ;  /* 0x0000000200167202 */ /* 0x000fe20000000f00 */
[----:B------:R-:W-:Y:S01]  /*2230*/  IMAD.MOV.U32 R7, RZ, RZ, R9 ;  /* 0x000000ffff077224 */ /* 0x000fe200078e0009 */
[----:B------:R-:W-:Y:S01]  /*2240*/  MOV R8, 0x2270 ;  /* 0x0000227000087802 */ /* 0x000fe20000000f00 */
[----:B------:R-:W-:-:S07]  /*2250*/  IMAD.MOV.U32 R23, RZ, RZ, R3 ;  /* 0x000000ffff177224 */ /* 0x000fce00078e0003 */
[----:B------:R-:W-:Y:S05]  /*2260*/  CALL.REL.NOINC `($__internal_0_$__cuda_sm20_div_rn_f64_full) ;  /* 0x0000000000c87944 */ /* 0x000fea0003c00000 */
[----:B------:R-:W-:-:S07]  /*2270*/  IMAD.MOV.U32 R11, RZ, RZ, R7 ;  /* 0x000000ffff0b7224 */ /* 0x000fce00078e0007 */
.L_x_32:
[----:B------:R-:W-:Y:S05]  /*2280*/  BSYNC.RECONVERGENT B0 ;  /* 0x0000000000007941 */ /* 0x000fea0003800200 */
.L_x_31:
[----:B------:R-:W-:-:S08]  /*2290*/  DADD R10, R10, R18 ;  /* 0x000000000a0a7229 */ /* 0x000fd00000000012 */
[----:B------:R-:W-:-:S11]  /*22a0*/  DFMA R26, R4, R10, R26 ;  /* 0x0000000a041a722b */ /* 0x000fd6000000001a */
.L_x_12:
[----:B------:R-:W-:Y:S01]  /*22b0*/  IMAD.U32 R22, RZ, RZ, UR12 ;  /* 0x0000000cff167e24 */ /* 0x000fe2000f8e00ff */
[----:B------:R-:W0:Y:S01]  /*22c0*/  S2UR UR5, SR_CgaCtaId ;  /* 0x00000000000579c3 */ /* 0x000e220000008800 */
[----:B------:R-:W-:Y:S01]  /*22d0*/  IMAD.U32 R23, RZ, RZ, UR13 ;  /* 0x0000000dff177e24 */ /* 0x000fe2000f8e00ff */
[----:B------:R-:W-:Y:S01]  /*22e0*/  UMOV UR4, 0x400 ;  /* 0x0000040000047882 */ /* 0x000fe20000000000 */
[----:B------:R-:W-:Y:S01]  /*22f0*/  IMAD.MOV.U32 R2, RZ, RZ, 0x1 ;  /* 0x00000001ff027424 */ /* 0x000fe200078e00ff */
[----:B------:R-:W-:Y:S01]  /*2300*/  UIADD3 UR4, UPT, UPT, UR4, 0x320, URZ ;  /* 0x0000032004047890 */ /* 0x000fe2000fffe0ff */
[----:B------:R-:W-:Y:S01]  /*2310*/  IADD3 R6, PT, PT, R6, -UR9, RZ ;  /* 0x8000000906067c10 */ /* 0x000fe2000fffe0ff */
[----:B------:R-:W1:Y:S01]  /*2320*/  S2R R12, SR_CTAID.X ;  /* 0x00000000000c7919 */ /* 0x000e620000002500 */
[----:B------:R-:W-:Y:S01]  /*2330*/  DMUL R22, R22, UR14 ;  /* 0x0000000e16167c28 */ /* 0x000fe20008000000 */
[----:B------:R-:W-:Y:S01]  /*2340*/  FSETP.GEU.AND P1, PT, |R15|, 6.5827683646048100446e-37, PT ;  /* 0x036000000f00780b */ /* 0x000fe20003f2e200 */
[----:B------:R-:W-:Y:S01]  /*2350*/  BSSY.RECONVERGENT B0, `(.L_x_33) ;  /* 0x000001e000007945 */ /* 0x000fe20003800200 */
[----:B------:R-:W1:Y:S03]  /*2360*/  S2R R13, SR_TID.X ;  /* 0x00000000000d7919 */ /* 0x000e660000002100 */
[----:B------:R-:W2:Y:S01]  /*2370*/  MUFU.RCP64H R3, R23 ;  /* 0x0000001700037308 */ /* 0x000ea20000001800 */
[----:B0-----:R-:W-:Y:S01]  /*2380*/  ULEA UR4, UR5, UR4, 0x18 ;  /* 0x0000000405047291 */ /* 0x001fe2000f8ec0ff */
[----:B--2---:R-:W-:-:S05]  /*2390*/  DFMA R4, -R22, R2, 1 ;  /* 0x3ff000001604742b */ /* 0x004fca0000000102 */
[----:B------:R-:W-:-:S05]  /*23a0*/  LEA R0, R6, UR4, 0x3 ;  /* 0x0000000406007c11 */ /* 0x000fca000f8e18ff */
[----:B------:R-:W1:Y:S01]  /*23b0*/  LDCU UR4, c[0x0][0x360] ;  /* 0x00006c00ff0477ac */ /* 0x000e620008000800 */
[----:B------:R-:W-:-:S08]  /*23c0*/  DFMA R4, R4, R4, R4 ;  /* 0x000000040404722b */ /* 0x000fd00000000004 */
[----:B------:R-:W-:Y:S02]  /*23d0*/  DFMA R6, R2, R4, R2 ;  /* 0x000000040206722b */ /* 0x000fe40000000002 */
[----:B------:R-:W0:Y:S04]  /*23e0*/  LDS.64 R4, [R0+-0x8] ;  /* 0xfffff80000047984 */ /* 0x000e280000000a00 */
[----:B------:R2:W3:Y:S02]  /*23f0*/  LDS.64 R2, [R0] ;  /* 0x0000000000027984 */ /* 0x0004e40000000a00 */
[----:B------:R-:W-:-:S08]  /*2400*/  DFMA R8, -R22, R6, 1 ;  /* 0x3ff000001608742b */ /* 0x000fd00000000106 */
[----:B------:R-:W-:-:S08]  /*2410*/  DFMA R8, R6, R8, R6 ;  /* 0x000000080608722b */ /* 0x000fd00000000006 */
[----:B------:R-:W-:-:S08]  /*2420*/  DMUL R10, R8, R14 ;  /* 0x0000000e080a7228 */ /* 0x000fd00000000000 */
[----:B------:R-:W-:-:S08]  /*2430*/  DFMA R6, -R22, R10, R14 ;  /* 0x0000000a1606722b */ /* 0x000fd0000000010e */
[----:B------:R-:W-:Y:S02]  /*2440*/  DFMA R10, R8, R6, R10 ;  /* 0x00000006080a722b */ /* 0x000fe4000000000a */
[C---:B------:R-:W-:Y:S02]  /*2450*/  DADD R6, -R16.reuse, 1 ;  /* 0x3ff0000010067429 */ /* 0x040fe40000000100 */
[----:B0-----:R-:W-:-:S06]  /*2460*/  DMUL R4, R16, R4 ;  /* 0x0000000410047228 */ /* 0x001fcc0000000000 */
[----:B--2---:R-:W-:Y:S01]  /*2470*/  FFMA R0, RZ, R23, R11 ;  /* 0x00000017ff007223 */ /* 0x004fe2000000000b */
[----:B------:R-:W-:Y:S02]  /*2480*/  DMUL R16, R16, R6 ;  /* 0x0000000610107228 */ /* 0x000fe40000000000 */
[----:B---3--:R-:W-:Y:S02]  /*2490*/  DFMA R2, R6, R2, R4 ;  /* 0x000000020602722b */ /* 0x008fe40000000004 */
[----:B------:R-:W-:Y:S01]  /*24a0*/  FSETP.GT.AND P0, PT, |R0|, 1.469367938527859385e-39, PT ;  /* 0x001000000000780b */ /* 0x000fe20003f04200 */
[----:B-1----:R-:W-:-:S05]  /*24b0*/  IMAD R0, R12, UR4, R13 ;  /* 0x000000040c007c24 */ /* 0x002fca000f8e020d */
[----:B------:R-:W-:-:S07]  /*24c0*/  DFMA R26, R16, R26, R2 ;  /* 0x0000001a101a722b */ /* 0x000fce0000000002 */
[----:B------:R-:W-:Y:S05]  /*24d0*/  @P0 BRA P1, `(.L_x_34) ;  /* 0x0000000000140947 */ /* 0x000fea0000800000 */
[----:B------:R-:W-:Y:S01]  /*24e0*/  IMAD.MOV.U32 R10, RZ, RZ, R14 ;  /* 0x000000ffff0a7224 */ /* 0x000fe200078e000e */
[----:B------:R-:W-:Y:S01]  /*24f0*/  MOV R8, 0x2520 ;  /* 0x0000252000087802 */ /* 0x000fe20000000f00 */
[----:B------:R-:W-:-:S07]  /*2500*/  IMAD.MOV.U32 R7, RZ, RZ, R15 ;  /* 0x000000ffff077224 */ /* 0x000fce00078e000f */
[----:B------:R-:W-:Y:S05]  /*2510*/  CALL.REL.NOINC `($__internal_0_$__cuda_sm20_div_rn_f64_full) ;  /* 0x00000000001c7944 */ /* 0x000fea0003c00000 */
[----:B------:R-:W-:-:S07]  /*2520*/  IMAD.MOV.U32 R11, RZ, RZ, R7 ;  /* 0x000000ffff0b7224 */ /* 0x000fce00078e0007 */
.L_x_34:
[----:B------:R-:W-:Y:S05]  /*2530*/  BSYNC.RECONVERGENT B0 ;  /* 0x0000000000007941 */ /* 0x000fea0003800200 */
.L_x_33:
[----:B------:R-:W0:Y:S01]  /*2540*/  LDC.64 R2, c[0x0][0x380] ;  /* 0x0000e000ff027b82 */ /* 0x000e220000000a00 */
[----:B------:R-:W-:Y:S01]  /*2550*/  DMUL R26, R26, R10 ;  /* 0x0000000a1a1a7228 */ /* 0x000fe20000000000 */
[----:B0-----:R-:W-:-:S06]  /*2560*/  IMAD.WIDE R2, R0, 0x8, R2 ;  /* 0x0000000800027825 */ /* 0x001fcc00078e0202 */
[----:B------:R-:W-:Y:S01]  /*2570*/  STG.E.64 desc[UR10][R2.64], R26 ;  /* 0x0000001a02007986 */ /* 0x000fe2000c101b0a */
[----:B------:R-:W-:Y:S05]  /*2580*/  EXIT ;  /* 0x000000000000794d */ /* 0x000fea0003800000 */
        .weak           $__internal_0_$__cuda_sm20_div_rn_f64_full
        .type           $__internal_0_$__cuda_sm20_div_rn_f64_full,@function
        .size           $__internal_0_$__cuda_sm20_div_rn_f64_full,($_Z14var_frac_delayPdS_iS_iidiS_i$__internal_accurate_pow - $__internal_0_$__cuda_sm20_div_rn_f64_full)
$__internal_0_$__cuda_sm20_div_rn_f64_full:
[C---:B------:R-:W-:Y:S01]  /*2590*/  FSETP.GEU.AND P0, PT, |R23|.reuse, 1.469367938527859385e-39, PT ;  /* 0x001000001700780b */ /* 0x040fe20003f0e200 */
[----:B------:R-:W-:Y:S01]  /*25a0*/  IMAD.MOV.U32 R30, RZ, RZ, 0x1 ;  /* 0x00000001ff1e7424 */ /* 0x000fe200078e00ff */
[----:B------:R-:W-:Y:S01]  /*25b0*/  LOP3.LUT R20, R23, 0x800fffff, RZ, 0xc0, !PT ;  /* 0x800fffff17147812 */ /* 0x000fe200078ec0ff */
[----:B------:R-:W-:Y:S01]  /*25c0*/  IMAD.MOV.U32 R32, RZ, RZ, R10 ;  /* 0x000000ffff207224 */ /* 0x000fe200078e000a */
[----:B------:R-:W-:Y:S01]  /*25d0*/  MOV R33, R7 ;  /* 0x0000000700217202 */ /* 0x000fe20000000f00 */
[----:B------:R-:W-:Y:S01]  /*25e0*/  IMAD.MOV.U32 R9, RZ, RZ, 0x1ca00000 ;  /* 0x1ca00000ff097424 */ /* 0x000fe200078e00ff */
[----:B------:R-:W-:Y:S01]  /*25f0*/  LOP3.LUT R21, R20, 0x3ff00000, RZ, 0xfc, !PT ;  /* 0x3ff0000014157812 */ /* 0x000fe200078efcff */
[----:B------:R-:W-:Y:S01]  /*2600*/  IMAD.MOV.U32 R20, RZ, RZ, R22 ;  /* 0x000000ffff147224 */ /* 0x000fe200078e0016 */
[C---:B------:R-:W-:Y:S01]  /*2610*/  FSETP.GEU.AND P2, PT, |R33|.reuse, 1.469367938527859385e-39, PT ;  /* 0x001000002100780b */ /* 0x040fe20003f4e200 */
[----:B------:R-:W-:Y:S01]  /*2620*/  IMAD.MOV.U32 R34, RZ, RZ, R32 ;  /* 0x000000ffff227224 */ /* 0x000fe200078e0020 */
[----:B------:R-:W-:Y:S01]  /*2630*/  LOP3.LUT R7, R33, 0x7ff00000, RZ, 0xc0, !PT ;  /* 0x7ff0000021077812 */ /* 0x000fe200078ec0ff */
[----:B------:R-:W-:Y:S01]  /*2640*/  BSSY.RECONVERGENT B1, `(.L_x_35) ;  /* 0x0000053000017945 */ /* 0x000fe20003800200 */
[----:B------:R-:W-:Y:S01]  /*2650*/  LOP3.LUT R11, R23, 0x7ff00000, RZ, 0xc0, !PT ;  /* 0x7ff00000170b7812 */ /* 0x000fe200078ec0ff */
[----:B------:R-:W-:-:S03]  /*2660*/  @!P0 DMUL R20, R22, 8.98846567431157953865e+307 ;  /* 0x7fe0000016148828 */ /* 0x000fc60000000000 */
[----:B------:R-:W-:-:S03]  /*2670*/  ISETP.GE.U32.AND P1, PT, R7, R11, PT ;  /* 0x0000000b0700720c */ /* 0x000fc60003f26070 */
[----:B------:R-:W0:Y:S02]  /*2680*/  MUFU.RCP64H R31, R21 ;  /* 0x00000015001f7308 */ /* 0x000e240000001800 */
[----:B------:R-:W-:Y:S02]  /*2690*/  @!P2 LOP3.LUT R10, R23, 0x7ff00000, RZ, 0xc0, !PT ;  /* 0x7ff00000170aa812 */ /* 0x000fe400078ec0ff */
[----:B------:R-:W-:Y:S02]  /*26a0*/  @!P0 LOP3.LUT R11, R21, 0x7ff00000, RZ, 0xc0, !PT ;  /* 0x7ff00000150b8812 */ /* 0x000fe400078ec0ff */
[----:B------:R-:W-:Y:S02]  /*26b0*/  @!P2 ISETP.GE.U32.AND P3, PT, R7, R10, PT ;  /* 0x0000000a0700a20c */ /* 0x000fe40003f66070 */
[----:B------:R-:W-:-:S04]  /*26c0*/  SEL R10, R9, 0x63400000, !P1 ;  /* 0x63400000090a7807 */ /* 0x000fc80004800000 */
[----:B------:R-:W-:Y:S01]  /*26d0*/  LOP3.LUT R35, R10, 0x800fffff, R33, 0xf8, !PT ;  /* 0x800fffff0a237812 */ /* 0x000fe200078ef821 */
[----:B------:R-:W-:Y:S01]  /*26e0*/  IMAD.MOV.U32 R10, RZ, RZ, R7 ;  /* 0x000000ffff0a7224 */ /* 0x000fe200078e0007 */
[----:B0-----:R-:W-:-:S08]  /*26f0*/  DFMA R12, R30, -R20, 1 ;  /* 0x3ff000001e0c742b */ /* 0x001fd00000000814 */
[----:B------:R-:W-:-:S08]  /*2700*/  DFMA R12, R12, R12, R12 ;  /* 0x0000000c0c0c722b */ /* 0x000fd0000000000c */
[----:B------:R-:W-:Y:S01]  /*2710*/  DFMA R30, R30, R12, R30 ;  /* 0x0000000c1e1e722b */ /* 0x000fe2000000001e */
[----:B------:R-:W-:-:S04]  /*2720*/  @!P2 SEL R12, R9, 0x63400000, !P3 ;  /* 0x63400000090ca807 */ /* 0x000fc80005800000 */
[----:B------:R-:W-:-:S03]  /*2730*/  @!P2 LOP3.LUT R12, R12, 0x80000000, R33, 0xf8, !PT ;  /* 0x800000000c0ca812 */ /* 0x000fc600078ef821 */
[----:B------:R-:W-:Y:S01]  /*2740*/  DFMA R36, R30, -R20, 1 ;  /* 0x3ff000001e24742b */ /* 0x000fe20000000814 */
[----:B------:R-:W-:Y:S01]  /*2750*/  @!P2 LOP3.LUT R13, R12, 0x100000, RZ, 0xfc, !PT ;  /* 0x001000000c0da812 */ /* 0x000fe200078efcff */
[----:B------:R-:W-:-:S06]  /*2760*/  @!P2 IMAD.MOV.U32 R12, RZ, RZ, RZ ;  /* 0x000000ffff0ca224 */ /* 0x000fcc00078e00ff */
[----:B------:R-:W-:Y:S02]  /*2770*/  DFMA R36, R30, R36, R30 ;  /* 0x000000241e24722b */ /* 0x000fe4000000001e */
[----:B------:R-:W-:-:S08]  /*2780*/  @!P2 DFMA R34, R34, 2, -R12 ;  /* 0x400000002222a82b */ /* 0x000fd0000000080c */
[----:B------:R-:W-:Y:S02]  /*2790*/  DMUL R12, R36, R34 ;  /* 0x00000022240c7228 */ /* 0x000fe40000000000 */
[----:B------:R-:W-:-:S06]  /*27a0*/  @!P2 LOP3.LUT R10, R35, 0x7ff00000, RZ, 0xc0, !PT ;  /* 0x7ff00000230aa812 */ /* 0x000fcc00078ec0ff */
[----:B------:R-:W-:-:S08]  /*27b0*/  DFMA R30, R12, -R20, R34 ;  /* 0x800000140c1e722b */ /* 0x000fd00000000022 */
[----:B------:R-:W-:Y:S01]  /*27c0*/  DFMA R30, R36, R30, R12 ;  /* 0x0000001e241e722b */ /* 0x000fe2000000000c */
[----:B------:R-:W-:Y:S01]  /*27d0*/  IADD3 R12, PT, PT, R10, -0x1, RZ ;  /* 0xffffffff0a0c7810 */ /* 0x000fe20007ffe0ff */
[----:B------:R-:W-:-:S03]  /*27e0*/  VIADD R13, R11, 0xffffffff ;  /* 0xffffffff0b0d7836 */ /* 0x000fc60000000000 */
[----:B------:R-:W-:-:S04]  /*27f0*/  ISETP.GT.U32.AND P0, PT, R12, 0x7feffffe, PT ;  /* 0x7feffffe0c00780c */ /* 0x000fc80003f04070 */
[----:B------:R-:W-:-:S13]  /*2800*/  ISETP.GT.U32.OR P0, PT, R13, 0x7feffffe, P0 ;  /* 0x7feffffe0d00780c */ /* 0x000fda0000704470 */
[----:B------:R-:W-:Y:S05]  /*2810*/  @P0 BRA `(.L_x_36) ;  /* 0x0000000000740947 */ /* 0x000fea0003800000 */
[----:B------:R-:W-:Y:S01]  /*2820*/  LOP3.LUT R10, R23, 0x7ff00000, RZ, 0xc0, !PT ;  /* 0x7ff00000170a7812 */ /* 0x000fe200078ec0ff */
[----:B------:R-:W-:-:S03]  /*2830*/  IMAD.MOV.U32 R32, RZ, RZ, RZ ;  /* 0x000000ffff207224 */ /* 0x000fc600078e00ff */
[CC--:B------:R-:W-:Y:S02]  /*2840*/  VIADDMNMX R11, R7.reuse, -R10.reuse, 0xb9600000, !PT ;  /* 0xb9600000070b7446 */ /* 0x0c0fe4000780090a */
[----:B------:R-:W-:Y:S02]  /*2850*/  ISETP.GE.U32.AND P0, PT, R7, R10, PT ;  /* 0x0000000a0700720c */ /* 0x000fe40003f06070 */
[----:B------:R-:W-:Y:S02]  /*2860*/  VIMNMX R11, PT, PT, R11, 0x46a00000, PT ;  /* 0x46a000000b0b7848 */ /* 0x000fe40003fe0100 */
[----:B------:R-:W-:-:S05]  /*2870*/  SEL R10, R9, 0x63400000, !P0 ;  /* 0x63400000090a7807 */ /* 0x000fca0004000000 */
[----:B------:R-:W-:-:S04]  /*2880*/  IMAD.IADD R10, R11, 0x1, -R10 ;  /* 0x000000010b0a7824 */ /* 0x000fc800078e0a0a */
[----:B------:R-:W-:-:S06]  /*2890*/  VIADD R33, R10, 0x7fe00000 ;  /* 0x7fe000000a217836 */ /* 0x000fcc0000000000 */
[----:B------:R-:W-:-:S10]  /*28a0*/  DMUL R12, R30, R32 ;  /* 0x000000201e0c7228 */ /* 0x000fd40000000000 */
[----:B------:R-:W-:-:S13]  /*28b0*/  FSETP.GTU.AND P0, PT, |R13|, 1.469367938527859385e-39, PT ;  /* 0x001000000d00780b */ /* 0x000fda0003f0c200 */
[----:B------:R-:W-:Y:S05]  /*28c0*/  @P0 BRA `(.L_x_37) ;  /* 0x0000000000a80947 */ /* 0x000fea0003800000 */
[----:B------:R-:W-:Y:S01]  /*28d0*/  DFMA R20, R30, -R20, R34 ;  /* 0x800000141e14722b */ /* 0x000fe20000000022 */
[----:B------:R-:W-:-:S09]  /*28e0*/  IMAD.MOV.U32 R32, RZ, RZ, RZ ;  /* 0x000000ffff207224 */ /* 0x000fd200078e00ff */
[C---:B------:R-:W-:Y:S02]  /*28f0*/  FSETP.NEU.AND P0, PT, R21.reuse, RZ, PT ;  /* 0x000000ff1500720b */ /* 0x040fe40003f0d000 */
[----:B------:R-:W-:-:S04]  /*2900*/  LOP3.LUT R22, R21, 0x80000000, R23, 0x48, !PT ;  /* 0x8000000015167812 */ /* 0x000fc800078e4817 */
[----:B------:R-:W-:-:S07]  /*2910*/  LOP3.LUT R33, R22, R33, RZ, 0xfc, !PT ;  /* 0x0000002116217212 */ /* 0x000fce00078efcff */
[----:B------:R-:W-:Y:S05]  /*2920*/  @!P0 BRA `(.L_x_37) ;  /* 0x0000000000908947 */ /* 0x000fea0003800000 */
[C---:B------:R-:W-:Y:S01]  /*2930*/  IADD3 R21, PT, PT, -R10.reuse, RZ, RZ ;  /* 0x000000ff0a157210 */ /* 0x040fe20007ffe1ff */
[----:B------:R-:W-:Y:S01]  /*2940*/  IMAD.MOV.U32 R20, RZ, RZ, RZ ;  /* 0x000000ffff147224 */ /* 0x000fe200078e00ff */
[----:B------:R-:W-:-:S05]  /*2950*/  IADD3 R10, PT, PT, -R10, -0x43300000, RZ ;  /* 0xbcd000000a0a7810 */ /* 0x000fca0007ffe1ff */
[----:B------:R-:W-:Y:S02]  /*2960*/  DFMA R20, R12, -R20, R30 ;  /* 0x800000140c14722b */ /* 0x000fe4000000001e */
[----:B------:R-:W-:-:S08]  /*2970*/  DMUL.RP R30, R30, R32 ;  /* 0x000000201e1e7228 */ /* 0x000fd00000008000 */
[----:B------:R-:W-:Y:S02]  /*2980*/  FSETP.NEU.AND P0, PT, |R21|, R10, PT ;  /* 0x0000000a1500720b */ /* 0x000fe40003f0d200 */
[----:B------:R-:W-:Y:S02]  /*2990*/  LOP3.LUT R22, R31, R22, RZ, 0x3c, !PT ;  /* 0x000000161f167212 */ /* 0x000fe400078e3cff */
[----:B------:R-:W-:Y:S02]  /*29a0*/  FSEL R10, R30, R12, !P0 ;  /* 0x0000000c1e0a7208 */ /* 0x000fe40004000000 */
[----:B------:R-:W-:-:S03]  /*29b0*/  FSEL R11, R22, R13, !P0 ;  /* 0x0000000d160b7208 */ /* 0x000fc60004000000 */
[----:B------:R-:W-:Y:S02]  /*29c0*/  IMAD.MOV.U32 R12, RZ, RZ, R10 ;  /* 0x000000ffff0c7224 */ /* 0x000fe400078e000a */
[----:B------:R-:W-:Y:S01]  /*29d0*/  IMAD.MOV.U32 R13, RZ, RZ, R11 ;  /* 0x000000ffff0d7224 */ /* 0x000fe200078e000b */
[----:B------:R-:W-:Y:S06]  /*29e0*/  BRA `(.L_x_37) ;  /* 0x0000000000607947 */ /* 0x000fec0003800000 */
.L_x_36:
[----:B------:R-:W-:-:S14]  /*29f0*/  DSETP.NAN.AND P0, PT, R32, R32, PT ;  /* 0x000000202000722a */ /* 0x000fdc0003f08000 */
[----:B------:R-:W-:Y:S05]  /*2a00*/  @P0 BRA `(.L_x_38) ;  /* 0x00000000004c0947 */ /* 0x000fea0003800000 */
[----:B------:R-:W-:-:S14]  /*2a10*/  DSETP.NAN.AND P0, PT, R22, R22, PT ;  /* 0x000000161600722a */ /* 0x000fdc0003f08000 */
[----:B------:R-:W-:Y:S05]  /*2a20*/  @P0 BRA `(.L_x_39) ;  /* 0x0000000000340947 */ /* 0x000fea0003800000 */
[----:B------:R-:W-:Y:S01]  /*2a30*/  ISETP.NE.AND P0, PT, R10, R11, PT ;  /* 0x0000000b0a00720c */ /* 0x000fe20003f05270 */
[----:B------:R-:W-:Y:S02]  /*2a40*/  IMAD.MOV.U32 R12, RZ, RZ, 0x0 ;  /* 0x00000000ff0c7424 */ /* 0x000fe400078e00ff */
[----:B------:R-:W-:-:S10]  /*2a50*/  IMAD.MOV.U32 R13, RZ, RZ, -0x80000 ;  /* 0xfff80000ff0d7424 */ /* 0x000fd400078e00ff */
[----:B------:R-:W-:Y:S05]  /*2a60*/  @!P0 BRA `(.L_x_37) ;  /* 0x0000000000408947 */ /* 0x000fea0003800000 */
[----:B------:R-:W-:Y:S02]  /*2a70*/  ISETP.NE.AND P0, PT, R10, 0x7ff00000, PT ;  /* 0x7ff000000a00780c */ /* 0x000fe40003f05270 */
[----:B------:R-:W-:Y:S02]  /*2a80*/  LOP3.LUT R23, R33, 0x80000000, R23, 0x48, !PT ;  /* 0x8000000021177812 */ /* 0x000fe400078e4817 */
[----:B------:R-:W-:-:S13]  /*2a90*/  ISETP.EQ.OR P0, PT, R11, RZ, !P0 ;  /* 0x000000ff0b00720c */ /* 0x000fda0004702670 */
[----:B------:R-:W-:Y:S01]  /*2aa0*/  @P0 LOP3.LUT R7, R23, 0x7ff00000, RZ, 0xfc, !PT ;  /* 0x7ff0000017070812 */ /* 0x000fe200078efcff */
[----:B------:R-:W-:Y:S01]  /*2ab0*/  @!P0 IMAD.MOV.U32 R13, RZ, RZ, R23 ;  /* 0x000000ffff0d8224 */ /* 0x000fe200078e0017 */
[----:B------:R-:W-:Y:S01]  /*2ac0*/  @!P0 MOV R12, RZ ;  /* 0x000000ff000c8202 */ /* 0x000fe20000000f00 */
[----:B------:R-:W-:Y:S02]  /*2ad0*/  @P0 IMAD.MOV.U32 R12, RZ, RZ, RZ ;  /* 0x000000ffff0c0224 */ /* 0x000fe400078e00ff */
[----:B------:R-:W-:Y:S01]  /*2ae0*/  @P0 IMAD.MOV.U32 R13, RZ, RZ, R7 ;  /* 0x000000ffff0d0224 */ /* 0x000fe200078e0007 */
[----:B------:R-:W-:Y:S06]  /*2af0*/  BRA `(.L_x_37) ;  /* 0x00000000001c7947 */ /* 0x000fec0003800000 */
.L_x_39:
[----:B------:R-:W-:Y:S01]  /*2b00*/  LOP3.LUT R7, R23, 0x80000, RZ, 0xfc, !PT ;  /* 0x0008000017077812 */ /* 0x000fe200078efcff */
[----:B------:R-:W-:-:S04]  /*2b10*/  IMAD.MOV.U32 R12, RZ, RZ, R22 ;  /* 0x000000ffff0c7224 */ /* 0x000fc800078e0016 */
[----:B------:R-:W-:Y:S01]  /*2b20*/  IMAD.MOV.U32 R13, RZ, RZ, R7 ;  /* 0x000000ffff0d7224 */ /* 0x000fe200078e0007 */
[----:B------:R-:W-:Y:S06]  /*2b30*/  BRA `(.L_x_37) ;  /* 0x00000000000c7947 */ /* 0x000fec0003800000 */
.L_x_38:
[----:B------:R-:W-:Y:S02]  /*2b40*/  LOP3.LUT R7, R33, 0x80000, RZ, 0xfc, !PT ;  /* 0x0008000021077812 */ /* 0x000fe400078efcff */
[----:B------:R-:W-:-:S03]  /*2b50*/  MOV R12, R32 ;  /* 0x00000020000c7202 */ /* 0x000fc60000000f00 */
[----:B------:R-:W-:-:S07]  /*2b60*/  IMAD.MOV.U32 R13, RZ, RZ, R7 ;  /* 0x000000ffff0d7224 */ /* 0x000fce00078e0007 */
.L_x_37:
[----:B------:R-:W-:Y:S05]  /*2b70*/  BSYNC.RECONVERGENT B1 ;  /* 0x0000000000017941 */ /* 0x000fea0003800200 */
.L_x_35:
[----:B------:R-:W-:Y:S02]  /*2b80*/  IMAD.MOV.U32 R9, RZ, RZ, 0x0 ;  /* 0x00000000ff097424 */ /* 0x000fe400078e00ff */
[----:B------:R-:W-:Y:S02]  /*2b90*/  IMAD.MOV.U32 R10, RZ, RZ, R12 ;  /* 0x000000ffff0a7224 */ /* 0x000fe400078e000c */
[----:B------:R-:W-:Y:S01]  /*2ba0*/  IMAD.MOV.U32 R7, RZ, RZ, R13 ;  /* 0x000000ffff077224 */ /* 0x000fe200078e000d */
[----:B------:R-:W-:Y:S06]  /*2bb0*/  RET.REL.NODEC R8 `(_Z14var_frac_delayPdS_iS_iidiS_i) ;  /* 0xffffffd408107950 */ /* 0x000fec0003c3ffff */
        .type           $_Z14var_frac_delayPdS_iS_iidiS_i$__internal_accurate_pow,@function
        .size           $_Z14var_frac_delayPdS_iS_iidiS_i$__internal_accurate_pow,(.L_x_43 - $_Z14var_frac_delayPdS_iS_iidiS_i$__internal_accurate_pow)
$_Z14var_frac_delayPdS_iS_iidiS_i$__internal_accurate_pow:
[----:B------:R-:W0:Y:S01]  /*2bc0*/  MUFU.RCP64H R13, 2 ;  /* 0x40000000000d7908 */ /* 0x000e220000001800 */
[----:B------:R-:W-:Y:S02]  /*2bd0*/  HFMA2 R3, -RZ, RZ, 2, 0 ;  /* 0x40000000ff037431 */ /* 0x000fe400000001ff */
[----:B------:R-:W-:Y:S01]  /*2be0*/  IMAD.MOV.U32 R2, RZ, RZ, 0x0 ;  /* 0x00000000ff027424 */ /* 0x000fe200078e00ff */
[----:B------:R-:W-:Y:S01]  /*2bf0*/  UMOV UR18, 0x7d2cafe2 ;  /* 0x7d2cafe200127882 */ /* 0x000fe20000000000 */
[----:B------:R-:W-:Y:S01]  /*2c00*/  IMAD.MOV.U32 R12, RZ, RZ, RZ ;  /* 0x000000ffff0c7224 */ /* 0x000fe200078e00ff */
[----:B------:R-:W-:Y:S01]  /*2c10*/  UMOV UR19, 0x3eb0f5ff ;  /* 0x3eb0f5ff00137882 */ /* 0x000fe20000000000 */
[----:B------:R-:W-:Y:S01]  /*2c20*/  IMAD.MOV.U32 R4, RZ, RZ, 0x41ad3b5a ;  /* 0x41ad3b5aff047424 */ /* 0x000fe200078e00ff */
[----:B------:R-:W-:Y:S01]  /*2c30*/  UMOV UR20, 0x3b39803f ;  /* 0x3b39803f00147882 */ /* 0x000fe20000000000 */
[----:B------:R-:W-:Y:S01]  /*2c40*/  IMAD.MOV.U32 R5, RZ, RZ, 0x3ed0f5d2 ;  /* 0x3ed0f5d2ff057424 */ /* 0x000fe200078e00ff */
[----:B------:R-:W-:Y:S01]  /*2c50*/  UMOV UR21, 0x3c7abc9e ;  /* 0x3c7abc9e00157882 */ /* 0x000fe20000000000 */
[----:B0-----:R-:W-:-:S08]  /*2c60*/  DFMA R2, R12, -R2, 1 ;  /* 0x3ff000000c02742b */ /* 0x001fd00000000802 */
[----:B------:R-:W-:-:S08]  /*2c70*/  DFMA R2, R2, R2, R2 ;  /* 0x000000020202722b */ /* 0x000fd00000000002 */
[----:B------:R-:W-:-:S08]  /*2c80*/  DFMA R12, R12, R2, R12 ;  /* 0x000000020c0c722b */ /* 0x000fd0000000000c */
[----:B------:R-:W-:-:S08]  /*2c90*/  DMUL R2, RZ, R12 ;  /* 0x0000000cff027228 */ /* 0x000fd00000000000 */
[----:B------:R-:W-:-:S08]  /*2ca0*/  DFMA R2, RZ, R12, R2 ;  /* 0x0000000cff02722b */ /* 0x000fd00000000002 */
[----:B------:R-:W-:Y:S02]  /*2cb0*/  DMUL R30, R2, R2 ;  /* 0x00000002021e7228 */ /* 0x000fe40000000000 */
[----:B------:R-:W-:-:S06]  /*2cc0*/  DADD R10, RZ, -R2 ;  /* 0x00000000ff0a7229 */ /* 0x000fcc0000000802 */
[----:B------:R-:W-:Y:S01]  /*2cd0*/  DFMA R4, R30, UR18, R4 ;  /* 0x000000121e047c2b */ /* 0x000fe20008000004 */
[----:B------:R-:W-:Y:S01]  /*2ce0*/  UMOV UR18, 0x75488a3f ;  /* 0x75488a3f00127882 */ /* 0x000fe20000000000 */
[----:B------:R-:W-:Y:S01]  /*2cf0*/  UMOV UR19, 0x3ef3b20a ;  /* 0x3ef3b20a00137882 */ /* 0x000fe20000000000 */
[----:B------:R-:W-:-:S05]  /*2d00*/  DADD R10, R10, R10 ;  /* 0x000000000a0a7229 */ /* 0x000fca000000000a */
[----:B------:R-:W-:Y:S01]  /*2d10*/  DFMA R22, R30, R4, UR18 ;  /* 0x000000121e167e2b */ /* 0x000fe20008000004 */
[----:B------:R-:W-:Y:S01]  /*2d20*/  UMOV UR18, 0xe4faecd5 ;  /* 0xe4faecd500127882 */ /* 0x000fe20000000000 */
[----:B------:R-:W-:Y:S01]  /*2d30*/  UMOV UR19, 0x3f1745cd ;  /* 0x3f1745cd00137882 */ /* 0x000fe20000000000 */
[----:B------:R-:W-:-:S05]  /*2d40*/  DFMA R10, RZ, -R2, R10 ;  /* 0x80000002ff0a722b */ /* 0x000fca000000000a */
[----:B------:R-:W-:Y:S01]  /*2d50*/  DFMA R22, R30, R22, UR18 ;  /* 0x000000121e167e2b */ /* 0x000fe20008000016 */
[----:B------:R-:W-:Y:S01]  /*2d60*/  UMOV UR18, 0x258a578b ;  /* 0x258a578b00127882 */ /* 0x000fe20000000000 */
[----:B------:R-:W-:Y:S01]  /*2d70*/  UMOV UR19, 0x3f3c71c7 ;  /* 0x3f3c71c700137882 */ /* 0x000fe20000000000 */
[----:B------:R-:W-:Y:S02]  /*2d80*/  DMUL R10, R12, R10 ;  /* 0x0000000a0c0a7228 */ /* 0x000fe40000000000 */
[----:B------:R-:W-:-:S03]  /*2d90*/  DMUL R12, R2, R2 ;  /* 0x00000002020c7228 */ /* 0x000fc60000000000 */
[----:B------:R-:W-:Y:S01]  /*2da0*/  DFMA R22, R30, R22, UR18 ;  /* 0x000000121e167e2b */ /* 0x000fe20008000016 */
[----:B------:R-:W-:Y:S01]  /*2db0*/  UMOV UR18, 0x9242b910 ;  /* 0x9242b91000127882 */ /* 0x000fe20000000000 */
[----:B------:R-:W-:-:S03]  /*2dc0*/  UMOV UR19, 0x3f624924 ;  /* 0x3f62492400137882 */ /* 0x000fc60000000000 */
[----:B------:R-:W-:-:S03]  /*2dd0*/  DMUL R32, R2, R12 ;  /* 0x0000000c02207228 */ /* 0x000fc60000000000 */
[----:B------:R-:W-:Y:S01]  /*2de0*/  DFMA R22, R30, R22, UR18 ;  /* 0x000000121e167e2b */ /* 0x000fe20008000016 */
[----:B------:R-:W-:Y:S01]  /*2df0*/  UMOV UR18, 0x99999dfb ;  /* 0x99999dfb00127882 */ /* 0x000fe20000000000 */
[----:B------:R-:W-:-:S06]  /*2e00*/  UMOV UR19, 0x3f899999 ;  /* 0x3f89999900137882 */ /* 0x000fcc0000000000 */
[----:B------:R-:W-:Y:S01]  /*2e10*/  DFMA R22, R30, R22, UR18 ;  /* 0x000000121e167e2b */ /* 0x000fe20008000016 */
[----:B------:R-:W-:Y:S01]  /*2e20*/  UMOV UR18, 0x55555555 ;  /* 0x5555555500127882 */ /* 0x000fe20000000000 */
[----:B------:R-:W-:-:S06]  /*2e30*/  UMOV UR19, 0x3fb55555 ;  /* 0x3fb5555500137882 */ /* 0x000fcc0000000000 */
[----:B------:R-:W-:-:S08]  /*2e40*/  DFMA R4, R30, R22, UR18 ;  /* 0x000000121e047e2b */ /* 0x000fd00008000016 */
[----:B------:R-:W-:Y:S01]  /*2e50*/  DADD R20, -R4, UR18 ;  /* 0x0000001204147e29 */ /* 0x000fe20008000100 */
[----:B------:R-:W-:Y:S01]  /*2e60*/  UMOV UR18, 0xb9e7b0 ;  /* 0x00b9e7b000127882 */ /* 0x000fe20000000000 */
[----:B------:R-:W-:-:S06]  /*2e70*/  UMOV UR19, 0x3c46a4cb ;  /* 0x3c46a4cb00137882 */ /* 0x000fcc0000000000 */
[----:B------:R-:W-:Y:S02]  /*2e80*/  DFMA R20, R30, R22, R20 ;  /* 0x000000161e14722b */ /* 0x000fe40000000014 */
[----:B------:R-:W-:Y:S01]  /*2e90*/  DFMA R22, R2, R2, -R12 ;  /* 0x000000020216722b */ /* 0x000fe2000000080c */
[----:B------:R-:W-:Y:S02]  /*2ea0*/  VIADD R31, R11, 0x100000 ;  /* 0x001000000b1f7836 */ /* 0x000fe40000000000 */
[----:B------:R-:W-:-:S06]  /*2eb0*/  IMAD.MOV.U32 R30, RZ, RZ, R10 ;  /* 0x000000ffff1e7224 */ /* 0x000fcc00078e000a */
[----:B------:R-:W-:Y:S02]  /*2ec0*/  DFMA R22, R2, R30, R22 ;  /* 0x0000001e0216722b */ /* 0x000fe40000000016 */
[----:B------:R-:W-:Y:S01]  /*2ed0*/  DADD R30, R20, -UR18 ;  /* 0x80000012141e7e29 */ /* 0x000fe20008000000 */
[----:B------:R-:W-:Y:S01]  /*2ee0*/  UMOV UR18, 0xfefa39ef ;  /* 0xfefa39ef00127882 */ /* 0x000fe20000000000 */
[----:B------:R-:W-:Y:S01]  /*2ef0*/  DFMA R20, R2, R12, -R32 ;  /* 0x0000000c0214722b */ /* 0x000fe20000000820 */
[----:B------:R-:W-:-:S07]  /*2f00*/  UMOV UR19, 0x3fe62e42 ;  /* 0x3fe62e4200137882 */ /* 0x000fce0000000000 */
[----:B------:R-:W-:Y:S02]  /*2f10*/  DFMA R20, R10, R12, R20 ;  /* 0x0000000c0a14722b */ /* 0x000fe40000000014 */
[----:B------:R-:W-:-:S06]  /*2f20*/  DADD R12, R4, R30 ;  /* 0x00000000040c7229 */ /* 0x000fcc000000001e */
[----:B------:R-:W-:Y:S02]  /*2f30*/  DFMA R20, R2, R22, R20 ;  /* 0x000000160214722b */ /* 0x000fe40000000014 */
[----:B------:R-:W-:Y:S02]  /*2f40*/  DADD R22, R4, -R12 ;  /* 0x0000000004167229 */ /* 0x000fe4000000080c */
[----:B------:R-:W-:-:S06]  /*2f50*/  DMUL R4, R12, R32 ;  /* 0x000000200c047228 */ /* 0x000fcc0000000000 */
[----:B------:R-:W-:Y:S02]  /*2f60*/  DADD R30, R30, R22 ;  /* 0x000000001e1e7229 */ /* 0x000fe40000000016 */
[----:B------:R-:W-:-:S08]  /*2f70*/  DFMA R22, R12, R32, -R4 ;  /* 0x000000200c16722b */ /* 0x000fd00000000804 */
[----:B------:R-:W-:-:S08]  /*2f80*/  DFMA R20, R12, R20, R22 ;  /* 0x000000140c14722b */ /* 0x000fd00000000016 */
[----:B------:R-:W-:-:S08]  /*2f90*/  DFMA R30, R30, R32, R20 ;  /* 0x000000201e1e722b */ /* 0x000fd00000000014 */
[----:B------:R-:W-:-:S08]  /*2fa0*/  DADD R20, R4, R30 ;  /* 0x0000000004147229 */ /* 0x000fd0000000001e */
[--C-:B------:R-:W-:Y:S02]  /*2fb0*/  DADD R12, R2, R20.reuse ;  /* 0x00000000020c7229 */ /* 0x100fe40000000014 */
[----:B------:R-:W-:-:S06]  /*2fc0*/  DADD R4, R4, -R20 ;  /* 0x0000000004047229 */ /* 0x000fcc0000000814 */
[----:B------:R-:W-:Y:S02]  /*2fd0*/  DADD R2, R2, -R12 ;  /* 0x0000000002027229 */ /* 0x000fe4000000080c */
[----:B------:R-:W-:-:S06]  /*2fe0*/  DADD R4, R30, R4 ;  /* 0x000000001e047229 */ /* 0x000fcc0000000004 */
[----:B------:R-:W-:-:S08]  /*2ff0*/  DADD R2, R20, R2 ;  /* 0x0000000014027229 */ /* 0x000fd00000000002 */
[----:B------:R-:W-:-:S08]  /*3000*/  DADD R2, R4, R2 ;  /* 0x0000000004027229 */ /* 0x000fd00000000002 */
[----:B------:R-:W-:-:S08]  /*3010*/  DADD R10, R10, R2 ;  /* 0x000000000a0a7229 */ /* 0x000fd00000000002 */
[----:B------:R-:W-:-:S08]  /*3020*/  DADD R4, R12, R10 ;  /* 0x000000000c047229 */ /* 0x000fd0000000000a */
[--C-:B------:R-:W-:Y:S02]  /*3030*/  DFMA R2, RZ, UR18, R4.reuse ;  /* 0x00000012ff027c2b */ /* 0x100fe40008000004 */
[----:B------:R-:W-:-:S06]  /*3040*/  DADD R20, R12, -R4 ;  /* 0x000000000c147229 */ /* 0x000fcc0000000804 */
[----:B------:R-:W-:Y:S02]  /*3050*/  DFMA R12, RZ, -UR18, R2 ;  /* 0x80000012ff0c7c2b */ /* 0x000fe40008000002 */
[----:B------:R-:W-:-:S06]  /*3060*/  DADD R20, R10, R20 ;  /* 0x000000000a147229 */ /* 0x000fcc0000000014 */
[----:B------:R-:W-:Y:S01]  /*3070*/  DADD R12, -R4, R12 ;  /* 0x00000000040c7229 */ /* 0x000fe2000000010c */
[----:B------:R-:W-:-:S04]  /*3080*/  SHF.L.U32 R4, R7, 0x1, RZ ;  /* 0x0000000107047819 */ /* 0x000fc800000006ff */
[----:B------:R-:W-:-:S03]  /*3090*/  ISETP.GT.U32.AND P1, PT, R4, -0x2000001, PT ;  /* 0xfdffffff0400780c */ /* 0x000fc60003f24070 */
[----:B------:R-:W-:Y:S01]  /*30a0*/  DADD R10, R20, -R12 ;  /* 0x00000000140a7229 */ /* 0x000fe2000000080c */
[----:B------:R-:W-:-:S04]  /*30b0*/  LOP3.LUT R12, R7, 0xff0fffff, RZ, 0xc0, !PT ;  /* 0xff0fffff070c7812 */ /* 0x000fc800078ec0ff */
[----:B------:R-:W-:-:S03]  /*30c0*/  SEL R37, R12, R7, P1 ;  /* 0x000000070c257207 */ /* 0x000fc60000800000 */
[----:B------:R-:W-:-:S08]  /*30d0*/  DFMA R10, RZ, UR20, R10 ;  /* 0x00000014ff0a7c2b */ /* 0x000fd0000800000a */
[----:B------:R-:W-:-:S08]  /*30e0*/  DADD R4, R2, R10 ;  /* 0x0000000002047229 */ /* 0x000fd0000000000a */
[----:B------:R-:W-:Y:S02]  /*30f0*/  DADD R2, R2, -R4 ;  /* 0x0000000002027229 */ /* 0x000fe40000000804 */
[----:B------:R-:W-:-:S06]  /*3100*/  DMUL R22, R4, R36 ;  /* 0x0000002404167228 */ /* 0x000fcc0000000000 */
[----:B------:R-:W-:Y:S02]  /*3110*/  DADD R2, R10, R2 ;  /* 0x000000000a027229 */ /* 0x000fe40000000002 */
[----:B------:R-:W-:Y:S01]  /*3120*/  DFMA R20, R4, R36, -R22 ;  /* 0x000000240414722b */ /* 0x000fe20000000816 */
[----:B------:R-:W-:Y:S02]  /*3130*/  IMAD.MOV.U32 R4, RZ, RZ, 0x652b82fe ;  /* 0x652b82feff047424 */ /* 0x000fe400078e00ff */
[----:B------:R-:W-:-:S05]  /*3140*/  IMAD.MOV.U32 R5, RZ, RZ, 0x3ff71547 ;  /* 0x3ff71547ff057424 */ /* 0x000fca00078e00ff */
[----:B------:R-:W-:-:S08]  /*3150*/  DFMA R20, R2, R36, R20 ;  /* 0x000000240214722b */ /* 0x000fd00000000014 */
[----:B------:R-:W-:-:S08]  /*3160*/  DADD R2, R22, R20 ;  /* 0x0000000016027229 */ /* 0x000fd00000000014 */
[----:B------:R-:W-:Y:S02]  /*3170*/  DFMA R4, R2, R4, 6.75539944105574400000e+15 ;  /* 0x433800000204742b */ /* 0x000fe40000000004 */
[----:B------:R-:W-:Y:S01]  /*3180*/  FSETP.GEU.AND P1, PT, |R3|, 4.1917929649353027344, PT ;  /* 0x4086232b0300780b */ /* 0x000fe20003f2e200 */
[----:B------:R-:W-:-:S05]  /*3190*/  DADD R22, R22, -R2 ;  /* 0x0000000016167229 */ /* 0x000fca0000000802 */
[----:B------:R-:W-:-:S03]  /*31a0*/  DADD R10, R4, -6.75539944105574400000e+15 ;  /* 0xc3380000040a7429 */ /* 0x000fc60000000000 */
[----:B------:R-:W-:-:S05]  /*31b0*/  DADD R20, R20, R22 ;  /* 0x0000000014147229 */ /* 0x000fca0000000016 */
[----:B------:R-:W-:Y:S01]  /*31c0*/  DFMA R12, R10, -UR18, R2 ;  /* 0x800000120a0c7c2b */ /* 0x000fe20008000002 */
[----:B------:R-:W-:Y:S01]  /*31d0*/  UMOV UR18, 0x3b39803f ;  /* 0x3b39803f00127882 */ /* 0x000fe20000000000 */
[----:B------:R-:W-:-:S06]  /*31e0*/  UMOV UR19, 0x3c7abc9e ;  /* 0x3c7abc9e00137882 */ /* 0x000fcc0000000000 */
[----:B------:R-:W-:Y:S01]  /*31f0*/  DFMA R12, R10, -UR18, R12 ;  /* 0x800000120a0c7c2b */ /* 0x000fe2000800000c */
[----:B------:R-:W-:Y:S01]  /*3200*/  UMOV UR18, 0x69ce2bdf ;  /* 0x69ce2bdf00127882 */ /* 0x000fe20000000000 */
[----:B------:R-:W-:Y:S01]  /*3210*/  IMAD.MOV.U32 R10, RZ, RZ, -0x35dec16 ;  /* 0xfca213eaff0a7424 */ /* 0x000fe200078e00ff */
[----:B------:R-:W-:Y:S01]  /*3220*/  UMOV UR19, 0x3e5ade15 ;  /* 0x3e5ade1500137882 */ /* 0x000fe20000000000 */
[----:B------:R-:W-:-:S06]  /*3230*/  IMAD.MOV.U32 R11, RZ, RZ, 0x3e928af3 ;  /* 0x3e928af3ff0b7424 */ /* 0x000fcc00078e00ff */
[----:B------:R-:W-:Y:S01]  /*3240*/  DFMA R10, R12, UR18, R10 ;  /* 0x000000120c0a7c2b */ /* 0x000fe2000800000a */
[----:B------:R-:W-:Y:S01]  /*3250*/  UMOV UR18, 0x62401315 ;  /* 0x6240131500127882 */ /* 0x000fe20000000000 */
[----:B------:R-:W-:-:S06]  /*3260*/  UMOV UR19, 0x3ec71dee ;  /* 0x3ec71dee00137882 */ /* 0x000fcc0000000000 */
[----:B------:R-:W-:Y:S01]  /*3270*/  DFMA R10, R12, R10, UR18 ;  /* 0x000000120c0a7e2b */ /* 0x000fe2000800000a */
        /* <DEDUP_REMOVED lines=20> */
[----:B------:R-:W-:-:S08]  /*33c0*/  DFMA R10, R12, R10, UR18 ;  /* 0x000000120c0a7e2b */ /* 0x000fd0000800000a */
[----:B------:R-:W-:-:S08]  /*33d0*/  DFMA R10, R12, R10, 1 ;  /* 0x3ff000000c0a742b */ /* 0x000fd0000000000a */
[----:B------:R-:W-:-:S10]  /*33e0*/  DFMA R10, R12, R10, 1 ;  /* 0x3ff000000c0a742b */ /* 0x000fd4000000000a */
[----:B------:R-:W-:Y:S01]  /*33f0*/  IMAD R13, R4, 0x100000, R11 ;  /* 0x00100000040d7824 */ /* 0x000fe200078e020b */
[----:B------:R-:W-:Y:S01]  /*3400*/  MOV R12, R10 ;  /* 0x0000000a000c7202 */ /* 0x000fe20000000f00 */
[----:B------:R-:W-:Y:S06]  /*3410*/  @!P1 BRA `(.L_x_40) ;  /* 0x0000000000349947 */ /* 0x000fec0003800000 */
[----:B------:R-:W-:Y:S01]  /*3420*/  FSETP.GEU.AND P2, PT, |R3|, 4.2275390625, PT ;  /* 0x408748000300780b */ /* 0x000fe20003f4e200 */
[C---:B------:R-:W-:Y:S02]  /*3430*/  DADD R12, R2.reuse, +INF ;  /* 0x7ff00000020c7429 */ /* 0x040fe40000000000 */
[----:B------:R-:W-:-:S08]  /*3440*/  DSETP.GEU.AND P1, PT, R2, RZ, PT ;  /* 0x000000ff0200722a */ /* 0x000fd00003f2e000 */
[----:B------:R-:W-:Y:S02]  /*3450*/  FSEL R12, R12, RZ, P1 ;  /* 0x000000ff0c0c7208 */ /* 0x000fe40000800000 */
[----:B------:R-:W-:Y:S01]  /*3460*/  FSEL R13, R13, RZ, P1 ;  /* 0x000000ff0d0d7208 */ /* 0x000fe20000800000 */
[----:B------:R-:W-:Y:S06]  /*3470*/  @P2 BRA `(.L_x_40) ;  /* 0x00000000001c2947 */ /* 0x000fec0003800000 */
[----:B------:R-:W-:Y:S01]  /*3480*/  LEA.HI R2, R4, R4, RZ, 0x1 ;  /* 0x0000000404027211 */ /* 0x000fe200078f08ff */
[----:B------:R-:W-:-:S03]  /*3490*/  IMAD.MOV.U32 R12, RZ, RZ, RZ ;  /* 0x000000ffff0c7224 */ /* 0x000fc600078e00ff */
[----:B------:R-:W-:-:S05]  /*34a0*/  SHF.R.S32.HI R3, RZ, 0x1, R2 ;  /* 0x00000001ff037819 */ /* 0x000fca0000011402 */
[----:B------:R-:W-:Y:S02]  /*34b0*/  IMAD.IADD R4, R4, 0x1, -R3 ;  /* 0x0000000104047824 */ /* 0x000fe400078e0a03 */
[----:B------:R-:W-:-:S03]  /*34c0*/  IMAD R11, R3, 0x100000, R11 ;  /* 0x00100000030b7824 */ /* 0x000fc600078e020b */
[----:B------:R-:W-:-:S06]  /*34d0*/  LEA R13, R4, 0x3ff00000, 0x14 ;  /* 0x3ff00000040d7811 */ /* 0x000fcc00078ea0ff */
[----:B------:R-:W-:-:S11]  /*34e0*/  DMUL R12, R10, R12 ;  /* 0x0000000c0a0c7228 */ /* 0x000fd60000000000 */
.L_x_40:
[----:B------:R-:W-:Y:S01]  /*34f0*/  DFMA R20, R20, R12, R12 ;  /* 0x0000000c1414722b */ /* 0x000fe2000000000c */
[----:B------:R-:W-:Y:S01]  /*3500*/  IMAD.MOV.U32 R35, RZ, RZ, 0x0 ;  /* 0x00000000ff237424 */ /* 0x000fe200078e00ff */
[----:B------:R-:W-:-:S08]  /*3510*/  DSETP.NEU.AND P1, PT, |R12|, +INF , PT ;  /* 0x7ff000000c00742a */ /* 0x000fd00003f2d200 */
[----:B------:R-:W-:Y:S02]  /*3520*/  FSEL R4, R12, R20, !P1 ;  /* 0x000000140c047208 */ /* 0x000fe40004800000 */
[----:B------:R-:W-:Y:S01]  /*3530*/  FSEL R5, R13, R21, !P1 ;  /* 0x000000150d057208 */ /* 0x000fe20004800000 */
[----:B------:R-:W-:Y:S06]  /*3540*/  RET.REL.NODEC R34 `(_Z14var_frac_delayPdS_iS_iidiS_i) ;  /* 0xffffffc822ac7950 */ /* 0x000fec0003c3ffff */
.L_x_41:
[----:B------:R-:W-:-:S00]  /*3550*/  BRA `(.L_x_41) ;  /* 0xfffffffc00fc7947 */ /* 0x000fc0000383ffff */
[----:B------:R-:W-:-:S00]  /*3560*/  NOP ;  /* 0x0000000000007918 */ /* 0x000fc00000000000 */
        /* <DEDUP_REMOVED lines=9> */
.L_x_43:


//--------------------- .nv.shared._Z14var_frac_delayPdS_iS_iidiS_i --------------------------
	.section	.nv.shared._Z14var_frac_delayPdS_iS_iidiS_i,"aw",@nobits
	.sectionflags	@""
	.align	8
.nv.shared._Z14var_frac_delayPdS_iS_iidiS_i:
	.zero		17832


//--------------------- .nv.shared.reserved.0     --------------------------
	.section	.nv.shared.reserved.0,"aw",@nobits
	.weak		__nv_reservedSMEM_offset_0_alias
	.size		__nv_reservedSMEM_offset_0_alias, 0, 64
	.other		__nv_reservedSMEM_offset_0_alias,@"STO_CUDA_RESERVED_SHARED STV_DEFAULT"
__nv_reservedSMEM_offset_0_alias:
	.zero		0
	.zero		64


//--------------------- .nv.constant0._Z14var_frac_delayPdS_iS_iidiS_i --------------------------
	.section	.nv.constant0._Z14var_frac_delayPdS_iS_iidiS_i,"a",@progbits
	.sectionflags	@""
	.align	4
.nv.constant0._Z14var_frac_delayPdS_iS_iidiS_i:
	.zero		964


//--------------------- SYMBOLS --------------------------

	.type		.nv.reservedSmem.offset0,@object
	.size		.nv.reservedSmem.offset0,0x4
	.type		.nv.reservedSmem.cap,@object
	.size		.nv.reservedSmem.cap,0x4
